	.headerflags	@"EF_CUDA_TEXMODE_UNIFIED EF_CUDA_64BIT_ADDRESS EF_CUDA_ACCELERATORS EF_CUDA_SM90 EF_CUDA_VIRTUAL_SM(EF_CUDA_SM90)"
	.elftype	@"ET_EXEC"


//--------------------- .nv.info                  --------------------------
	.section	.nv.info,"",@"SHT_CUDA_INFO"
	.align	4


	//----- nvinfo : EIATTR_REGCOUNT
	.align		4
        /*0000*/ 	.byte	0x04, 0x2f
        /*0002*/ 	.short	(.L_5 - .L_4)
	.align		4
.L_4:
        /*0004*/ 	.word	index@(triton_)
        /*0008*/ 	.word	0x0000002c


	//----- nvinfo : EIATTR_MIN_STACK_SIZE
	.align		4
.L_5:
        /*000c*/ 	.byte	0x04, 0x12
        /*000e*/ 	.short	(.L_7 - .L_6)
	.align		4
.L_6:
        /*0010*/ 	.word	index@($triton_$__internal_trig_reduction_slowpathd)
        /*0014*/ 	.word	0x00000030


	//----- nvinfo : EIATTR_FRAME_SIZE
	.align		4
.L_7:
        /*0018*/ 	.byte	0x04, 0x11
        /*001a*/ 	.short	(.L_9 - .L_8)
	.align		4
.L_8:
        /*001c*/ 	.word	index@($triton_$__internal_trig_reduction_slowpathd)
        /*0020*/ 	.word	0x00000030


	//----- nvinfo : EIATTR_MIN_STACK_SIZE
	.align		4
.L_9:
        /*0024*/ 	.byte	0x04, 0x12
        /*0026*/ 	.short	(.L_11 - .L_10)
	.align		4
.L_10:
        /*0028*/ 	.word	index@($triton_$__internal_accurate_pow)
        /*002c*/ 	.word	0x00000030


	//----- nvinfo : EIATTR_FRAME_SIZE
	.align		4
.L_11:
        /*0030*/ 	.byte	0x04, 0x11
        /*0032*/ 	.short	(.L_13 - .L_12)
	.align		4
.L_12:
        /*0034*/ 	.word	index@($triton_$__internal_accurate_pow)
        /*0038*/ 	.word	0x00000030


	//----- nvinfo : EIATTR_MIN_STACK_SIZE
	.align		4
.L_13:
        /*003c*/ 	.byte	0x04, 0x12
        /*003e*/ 	.short	(.L_15 - .L_14)
	.align		4
.L_14:
        /*0040*/ 	.word	index@($__internal_0_$__cuda_sm20_div_rn_f64_full)
        /*0044*/ 	.word	0x00000030


	//----- nvinfo : EIATTR_FRAME_SIZE
	.align		4
.L_15:
        /*0048*/ 	.byte	0x04, 0x11
        /*004a*/ 	.short	(.L_17 - .L_16)
	.align		4
.L_16:
        /*004c*/ 	.word	index@($__internal_0_$__cuda_sm20_div_rn_f64_full)
        /*0050*/ 	.word	0x00000030


	//----- nvinfo : EIATTR_MIN_STACK_SIZE
	.align		4
.L_17:
        /*0054*/ 	.byte	0x04, 0x12
        /*0056*/ 	.short	(.L_19 - .L_18)
	.align		4
.L_18:
        /*0058*/ 	.word	index@(triton_)
        /*005c*/ 	.word	0x00000030


	//----- nvinfo : EIATTR_FRAME_SIZE
	.align		4
.L_19:
        /*0060*/ 	.byte	0x04, 0x11
        /*0062*/ 	.short	(.L_21 - .L_20)
	.align		4
.L_20:
        /*0064*/ 	.word	index@(triton_)
        /*0068*/ 	.word	0x00000030


	//----- nvinfo : EIATTR_MIN_STACK_SIZE
	.align		4
.L_21:
        /*006c*/ 	.byte	0x04, 0x12
        /*006e*/ 	.short	(.L_23 - .L_22)
	.align		4
.L_22:
        /*0070*/ 	.word	index@(triton_)
        /*0074*/ 	.word	0x00000030
.L_23:


//--------------------- .nv.info.triton_          --------------------------
	.section	.nv.info.triton_,"",@"SHT_CUDA_INFO"
	.sectionflags	@""
	.align	4


	//----- nvinfo : EIATTR_CUDA_API_VERSION
	.align		4
        /*0000*/ 	.byte	0x04, 0x37
        /*0002*/ 	.short	(.L_25 - .L_24)
.L_24:
        /*0004*/ 	.word	0x0000007c


	//----- nvinfo : EIATTR_KPARAM_INFO
	.align		4
.L_25:
        /*0008*/ 	.byte	0x04, 0x17
        /*000a*/ 	.short	(.L_27 - .L_26)
.L_26:
        /*000c*/ 	.word	0x00000000
        /*0010*/ 	.short	0x0007
        /*0012*/ 	.short	0x002c
        /*0014*/ 	.byte	0x00, 0xf0, 0x11, 0x00


	//----- nvinfo : EIATTR_KPARAM_INFO
	.align		4
.L_27:
        /*0018*/ 	.byte	0x04, 0x17
        /*001a*/ 	.short	(.L_29 - .L_28)
.L_28:
        /*001c*/ 	.word	0x00000000
        /*0020*/ 	.short	0x0006
        /*0022*/ 	.short	0x0028
        /*0024*/ 	.byte	0x00, 0xf0, 0x11, 0x00


	//----- nvinfo : EIATTR_KPARAM_INFO
	.align		4
.L_29:
        /*0028*/ 	.byte	0x04, 0x17
        /*002a*/ 	.short	(.L_31 - .L_30)
.L_30:
        /*002c*/ 	.word	0x00000000
        /*0030*/ 	.short	0x0005
        /*0032*/ 	.short	0x0024
        /*0034*/ 	.byte	0x00, 0xf0, 0x11, 0x00


	//----- nvinfo : EIATTR_KPARAM_INFO
	.align		4
.L_31:
        /*0038*/ 	.byte	0x04, 0x17
        /*003a*/ 	.short	(.L_33 - .L_32)
.L_32:
        /*003c*/ 	.word	0x00000000
        /*0040*/ 	.short	0x0004
        /*0042*/ 	.short	0x0020
        /*0044*/ 	.byte	0x00, 0xf0, 0x11, 0x00


	//----- nvinfo : EIATTR_KPARAM_INFO
	.align		4
.L_33:
        /*0048*/ 	.byte	0x04, 0x17
        /*004a*/ 	.short	(.L_35 - .L_34)
.L_34:
        /*004c*/ 	.word	0x00000000
        /*0050*/ 	.short	0x0003
        /*0052*/ 	.short	0x0018
        /*0054*/ 	.byte	0x00, 0xf0, 0x21, 0x00


	//----- nvinfo : EIATTR_KPARAM_INFO
	.align		4
.L_35:
        /*0058*/ 	.byte	0x04, 0x17
        /*005a*/ 	.short	(.L_37 - .L_36)
.L_36:
        /*005c*/ 	.word	0x00000000
        /*0060*/ 	.short	0x0002
        /*0062*/ 	.short	0x0010
        /*0064*/ 	.byte	0x00, 0xf0, 0x21, 0x00


	//----- nvinfo : EIATTR_KPARAM_INFO
	.align		4
.L_37:
        /*0068*/ 	.byte	0x04, 0x17
        /*006a*/ 	.short	(.L_39 - .L_38)
.L_38:
        /*006c*/ 	.word	0x00000000
        /*0070*/ 	.short	0x0001
        /*0072*/ 	.short	0x0008
        /*0074*/ 	.byte	0x00, 0xf0, 0x21, 0x00


	//----- nvinfo : EIATTR_KPARAM_INFO
	.align		4
.L_39:
        /*0078*/ 	.byte	0x04, 0x17
        /*007a*/ 	.short	(.L_41 - .L_40)
.L_40:
        /*007c*/ 	.word	0x00000000
        /*0080*/ 	.short	0x0000
        /*0082*/ 	.short	0x0000
        /*0084*/ 	.byte	0x00, 0xf0, 0x21, 0x00


	//----- nvinfo : EIATTR_SPARSE_MMA_MASK
	.align		4
.L_41:
        /*0088*/ 	.byte	0x03, 0x50
        /*008a*/ 	.short	0x8000


	//----- nvinfo : EIATTR_MAXREG_COUNT
	.align		4
        /*008c*/ 	.byte	0x03, 0x1b
        /*008e*/ 	.short	0x00ff


	//----- nvinfo : EIATTR_EXIT_INSTR_OFFSETS
	.align		4
        /*0090*/ 	.byte	0x04, 0x1c
        /*0092*/ 	.short	(.L_43 - .L_42)


	//   ....[0]....
.L_42:
        /*0094*/ 	.word	0x000021b0


	//   ....[1]....
        /*0098*/ 	.word	0x00002220


	//----- nvinfo : EIATTR_MAX_THREADS
	.align		4
.L_43:
        /*009c*/ 	.byte	0x04, 0x05
        /*009e*/ 	.short	(.L_45 - .L_44)
.L_44:
        /*00a0*/ 	.word	0x00000080
        /*00a4*/ 	.word	0x00000001
        /*00a8*/ 	.word	0x00000001


	//----- nvinfo : EIATTR_CRS_STACK_SIZE
	.align		4
.L_45:
        /*00ac*/ 	.byte	0x04, 0x1e
        /*00ae*/ 	.short	(.L_47 - .L_46)
.L_46:
        /*00b0*/ 	.word	0x00000000


	//----- nvinfo : EIATTR_CBANK_PARAM_SIZE
	.align		4
.L_47:
        /*00b4*/ 	.byte	0x03, 0x19
        /*00b6*/ 	.short	0x0030


	//----- nvinfo : EIATTR_PARAM_CBANK
	.align		4
        /*00b8*/ 	.byte	0x04, 0x0a
        /*00ba*/ 	.short	(.L_49 - .L_48)
	.align		4
.L_48:
        /*00bc*/ 	.word	index@(.nv.constant0.triton_)
        /*00c0*/ 	.short	0x0210
        /*00c2*/ 	.short	0x0030


	//----- nvinfo : EIATTR_SW_WAR
	.align		4
.L_49:
        /*00c4*/ 	.byte	0x04, 0x36
        /*00c6*/ 	.short	(.L_51 - .L_50)
.L_50:
        /*00c8*/ 	.word	0x00000008
.L_51:


//--------------------- .nv.callgraph             --------------------------
	.section	.nv.callgraph,"",@"SHT_CUDA_CALLGRAPH"
	.align	4
	.sectionentsize	8
	.align		4
        /*0000*/ 	.word	0x00000000
	.align		4
        /*0004*/ 	.word	0xffffffff
	.align		4
        /*0008*/ 	.word	0x00000000
	.align		4
        /*000c*/ 	.word	0xfffffffe
	.align		4
        /*0010*/ 	.word	0x00000000
	.align		4
        /*0014*/ 	.word	0xfffffffd
	.align		4
        /*0018*/ 	.word	0x00000000
	.align		4
        /*001c*/ 	.word	0xfffffffc


//--------------------- .nv.constant4             --------------------------
	.section	.nv.constant4,"a",@progbits
	.align	8
	.align		8
.nv.constant4:
        /*0000*/ 	.dword	_$_str
	.align		8
        /*0008*/ 	.dword	_$_str_$_1
	.align		8
        /*0010*/ 	.dword	__cudart_i2opi_d
	.align		8
        /*0018*/ 	.dword	__cudart_sin_cos_coeffs


//--------------------- .text.triton_             --------------------------
	.section	.text.triton_,"ax",@progbits
	.align	128
        .global         triton_
        .type           triton_,@function
        .size           triton_,(.L_x_54 - triton_)
        .other          triton_,@"STO_CUDA_ENTRY STV_DEFAULT"
triton_:
.text.triton_:
[----:B------:R-:W0:Y:S01]  /*0000*/  LDC R1, c[0x0][0x28] ;  /* 0x00000a00ff017b82 */ /* 0x000e220000000800 */
[----:B------:R-:W1:Y:S07]  /*0010*/  S2R R2, SR_TID.X ;  /* 0x0000000000027919 */ /* 0x000e6e0000002100 */
[----:B------:R-:W2:Y:S01]  /*0020*/  LDC.64 R6, c[0x0][0x210] ;  /* 0x00008400ff067b82 */ /* 0x000ea20000000a00 */
[----:B------:R-:W-:Y:S01]  /*0030*/  ULDC UR5, c[0x0][0x230] ;  /* 0x00008c0000057ab9 */ /* 0x000fe20000000800 */
[----:B------:R-:W-:Y:S01]  /*0040*/  ULDC UR4, c[0x0][0x23c] ;  /* 0x00008f0000047ab9 */ /* 0x000fe20000000800 */
[----:B------:R-:W3:Y:S01]  /*0050*/  S2R R11, SR_CTAID.X ;  /* 0x00000000000b7919 */ /* 0x000ee20000002500 */
[----:B------:R-:W-:Y:S01]  /*0060*/  ULDC.64 UR6, c[0x0][0x208] ;  /* 0x0000820000067ab9 */ /* 0x000fe20000000a00 */
[----:B0-----:R-:W-:-:S03]  /*0070*/  VIADD R1, R1, 0xffffffd0 ;  /* 0xffffffd001017836 */ /* 0x001fc60000000000 */
[----:B------:R-:W0:Y:S01]  /*0080*/  LDC.64 R8, c[0x0][0x218] ;  /* 0x00008600ff087b82 */ /* 0x000e220000000a00 */
[----:B-1----:R-:W-:-:S05]  /*0090*/  IMAD.SHL.U32 R2, R2, 0x2, RZ ;  /* 0x0000000202027824 */ /* 0x002fca00078e00ff */
[----:B------:R-:W-:-:S04]  /*00a0*/  LOP3.LUT R0, R2, 0xfe, RZ, 0xc0, !PT ;  /* 0x000000fe02007812 */ /* 0x000fc800078ec0ff */
[----:B---3--:R-:W-:-:S04]  /*00b0*/  PRMT R37, R0, 0x6540, R11 ;  /* 0x0000654000257816 */ /* 0x008fc8000000000b */
[----:B------:R-:W-:Y:S02]  /*00c0*/  SHF.R.S32.HI R0, RZ, 0x1f, R37 ;  /* 0x0000001fff007819 */ /* 0x000fe40000011425 */
[----:B------:R-:W-:Y:S02]  /*00d0*/  ISETP.GE.AND P0, PT, R37, UR4, PT ;  /* 0x0000000425007c0c */ /* 0x000fe4000bf06270 */
[----:B------:R-:W-:Y:S02]  /*00e0*/  LEA.HI R10, R0, R37, RZ, 0x4 ;  /* 0x00000025000a7211 */ /* 0x000fe400078f20ff */
[----:B------:R-:W-:Y:S02]  /*00f0*/  PRMT R0, RZ, 0x7610, R0 ;  /* 0x00007610ff007816 */ /* 0x000fe40000000000 */
[----:B------:R-:W-:-:S04]  /*0100*/  SHF.R.S32.HI R38, RZ, 0x4, R10 ;  /* 0x00000004ff267819 */ /* 0x000fc8000001140a */
[C---:B------:R-:W-:Y:S01]  /*0110*/  ISETP.GE.AND P3, PT, R38.reuse, UR5, PT ;  /* 0x0000000526007c0c */ /* 0x040fe2000bf66270 */
[C---:B------:R-:W-:Y:S01]  /*0120*/  VIADD R4, R38.reuse, -UR5 ;  /* 0x8000000526047c36 */ /* 0x040fe20008000000 */
[C---:B------:R-:W-:Y:S01]  /*0130*/  ISETP.GE.AND P2, PT, R38.reuse, UR5, !P0 ;  /* 0x0000000526007c0c */ /* 0x040fe2000c746270 */
[----:B------:R-:W-:Y:S01]  /*0140*/  IMAD R3, R38, 0x3, RZ ;  /* 0x0000000326037824 */ /* 0x000fe200078e02ff */
[----:B------:R-:W-:Y:S01]  /*0150*/  ISETP.LT.AND P1, PT, R37, UR4, !P3 ;  /* 0x0000000425007c0c */ /* 0x000fe2000df21270 */
[----:B------:R-:W-:Y:S01]  /*0160*/  IMAD R5, R4, 0x3, RZ ;  /* 0x0000000304057824 */ /* 0x000fe200078e02ff */
[----:B------:R-:W-:Y:S01]  /*0170*/  LOP3.LUT R10, R10, 0xfffffff0, RZ, 0xc0, !PT ;  /* 0xfffffff00a0a7812 */ /* 0x000fe200078ec0ff */
[----:B--2---:R-:W-:Y:S01]  /*0180*/  IMAD.WIDE R6, R3, 0x2, R6 ;  /* 0x0000000203067825 */ /* 0x004fe200078e0206 */
[----:B------:R-:W-:Y:S01]  /*0190*/  PRMT R3, RZ, 0x7610, R3 ;  /* 0x00007610ff037816 */ /* 0x000fe20000000003 */
[----:B------:R-:W-:Y:S02]  /*01a0*/  ULDC UR4, c[0x0][0x238] ;  /* 0x00008e0000047ab9 */ /* 0x000fe40000000800 */
[----:B0-----:R-:W-:Y:S01]  /*01b0*/  IMAD.WIDE R8, R5, 0x2, R8 ;  /* 0x0000000205087825 */ /* 0x001fe200078e0208 */
[----:B------:R-:W-:-:S02]  /*01c0*/  PRMT R5, RZ, 0x7610, R5 ;  /* 0x00007610ff057816 */ /* 0x000fc40000000005 */
[----:B------:R-:W-:-:S03]  /*01d0*/  PRMT R4, RZ, 0x7610, R4 ;  /* 0x00007610ff047816 */ /* 0x000fc60000000004 */
[----:B------:R-:W2:Y:S04]  /*01e0*/  @P1 LDG.E.EL.U16 R3, desc[UR6][R6.64] ;  /* 0x0000000606031981 */ /* 0x000ea8000c2e1500 */
[----:B------:R-:W3:Y:S04]  /*01f0*/  @P2 LDG.E.EL.U16 R5, desc[UR6][R8.64] ;  /* 0x0000000608052981 */ /* 0x000ee8000c2e1500 */
[----:B------:R-:W4:Y:S04]  /*0200*/  @P2 LDG.E.EL.U16 R4, desc[UR6][R8.64] ;  /* 0x0000000608042981 */ /* 0x000f28000c2e1500 */
[----:B------:R0:W5:Y:S01]  /*0210*/  @P1 LDG.E.EL.U16 R0, desc[UR6][R6.64] ;  /* 0x0000000606001981 */ /* 0x000162000c2e1500 */
[----:B------:R-:W-:Y:S01]  /*0220*/  IMAD.IADD R37, R37, 0x1, -R10 ;  /* 0x0000000125257824 */ /* 0x000fe200078e0a0a */
[----:B------:R-:W-:-:S02]  /*0230*/  LOP3.LUT R2, R2, 0xe, RZ, 0xc0, !PT ;  /* 0x0000000e02027812 */ /* 0x000fc400078ec0ff */
[--C-:B------:R-:W-:Y:S02]  /*0240*/  SHF.R.S32.HI R10, RZ, 0x17, R11.reuse ;  /* 0x00000017ff0a7819 */ /* 0x100fe4000001140b */
[----:B------:R-:W-:Y:S02]  /*0250*/  PRMT R12, R37, 0x8880, RZ ;  /* 0x00008880250c7816 */ /* 0x000fe400000000ff */
[----:B------:R-:W-:Y:S02]  /*0260*/  PRMT R2, R2, 0x6540, R11 ;  /* 0x0000654002027816 */ /* 0x000fe4000000000b */
[----:B0-----:R-:W-:Y:S01]  /*0270*/  SGXT R7, R10, 0x1 ;  /* 0x000000010a07781a */ /* 0x001fe20000000200 */
[----:B------:R-:W-:Y:S01]  /*0280*/  IMAD.MOV.U32 R6, RZ, RZ, R12 ;  /* 0x000000ffff067224 */ /* 0x000fe200078e000c */
[----:B------:R-:W-:-:S04]  /*0290*/  LOP3.LUT R2, R2, 0x1, RZ, 0xfc, !PT ;  /* 0x0000000102027812 */ /* 0x000fc800078efcff */
[----:B------:R-:W-:Y:S02]  /*02a0*/  SHF.R.S32.HI R6, RZ, 0x1, R6 ;  /* 0x00000001ff067819 */ /* 0x000fe40000011406 */
[----:B------:R-:W-:Y:S02]  /*02b0*/  LEA.HI R7, R7, R2, RZ, 0x4 ;  /* 0x0000000207077211 */ /* 0x000fe400078f20ff */
[----:B------:R-:W-:Y:S02]  /*02c0*/  PRMT R8, R6, 0x9910, RZ ;  /* 0x0000991006087816 */ /* 0x000fe400000000ff */
[----:B------:R-:W-:-:S03]  /*02d0*/  LOP3.LUT R7, R7, 0xff10, RZ, 0xc0, !PT ;  /* 0x0000ff1007077812 */ /* 0x000fc600078ec0ff */
[----:B------:R-:W-:Y:S02]  /*02e0*/  IMAD.SHL.U32 R8, R8, 0x2, RZ ;  /* 0x0000000208087824 */ /* 0x000fe400078e00ff */
[----:B------:R-:W-:Y:S02]  /*02f0*/  IMAD.IADD R7, R2, 0x1, -R7 ;  /* 0x0000000102077824 */ /* 0x000fe400078e0a07 */
[----:B------:R-:W0:Y:S03]  /*0300*/  I2F.F64 R30, R8 ;  /* 0x00000008001e7312 */ /* 0x000e260000201c00 */
[----:B------:R-:W-:-:S04]  /*0310*/  LOP3.LUT R2, R7, 0x80, RZ, 0xc0, !PT ;  /* 0x0000008007027812 */ /* 0x000fc800078ec0ff */
[----:B------:R-:W-:-:S04]  /*0320*/  LEA.HI R2, R2, R7, RZ, 0x19 ;  /* 0x0000000702027211 */ /* 0x000fc800078fc8ff */
[----:B------:R-:W-:Y:S01]  /*0330*/  PRMT R7, R2, 0x8880, RZ ;  /* 0x0000888002077816 */ /* 0x000fe200000000ff */
[----:B------:R-:W1:Y:S03]  /*0340*/  I2F.F64 R10, UR4 ;  /* 0x00000004000a7d12 */ /* 0x000e660008201c00 */
[----:B------:R-:W-:Y:S01]  /*0350*/  SHF.R.S32.HI R7, RZ, 0x1, R7 ;  /* 0x00000001ff077819 */ /* 0x000fe20000011407 */
[----:B0-----:R-:W-:-:S03]  /*0360*/  DMUL R30, R30, 0.0625 ;  /* 0x3fb000001e1e7828 */ /* 0x001fc60000000000 */
[----:B------:R-:W-:-:S05]  /*0370*/  PRMT R32, R7, 0x9910, RZ ;  /* 0x0000991007207816 */ /* 0x000fca00000000ff */
[----:B------:R-:W-:Y:S02]  /*0380*/  IMAD.SHL.U32 R32, R32, 0x2, RZ ;  /* 0x0000000220207824 */ /* 0x000fe400078e00ff */
[----:B------:R-:W-:Y:S01]  /*0390*/  SHF.R.U32.HI R7, RZ, 0x14, R31 ;  /* 0x00000014ff077819 */ /* 0x000fe2000001161f */
[----:B-1----:R-:W-:-:S03]  /*03a0*/  DADD R12, -RZ, |R10| ;  /* 0x00000000ff0c7229 */ /* 0x002fc6000000050a */
[----:B------:R-:W0:Y:S01]  /*03b0*/  I2F.F64 R32, R32 ;  /* 0x0000002000207312 */ /* 0x000e220000201c00 */
[----:B------:R-:W-:Y:S02]  /*03c0*/  ULDC UR4, c[0x0][0x20] ;  /* 0x0000080000047ab9 */ /* 0x000fe40000000800 */
[----:B------:R-:W-:Y:S01]  /*03d0*/  IADD3 R2, P4, R1, UR4, RZ ;  /* 0x0000000401027c10 */ /* 0x000fe2000ff9e0ff */
[----:B------:R-:W-:Y:S01]  /*03e0*/  ULDC UR4, c[0x0][0x24] ;  /* 0x0000090000047ab9 */ /* 0x000fe20000000800 */
[----:B------:R-:W-:Y:S02]  /*03f0*/  BSSY B0, `(.L_x_0) ;  /* 0x0000013000007945 */ /* 0x000fe40003800000 */
[----:B------:R-:W-:Y:S01]  /*0400*/  IMAD.MOV.U32 R6, RZ, RZ, R13 ;  /* 0x000000ffff067224 */ /* 0x000fe200078e000d */
[----:B--2---:R-:W-:Y:S02]  /*0410*/  SEL R3, R3, RZ, P1 ;  /* 0x000000ff03037207 */ /* 0x004fe40000800000 */
[----:B---3--:R-:W-:-:S02]  /*0420*/  SEL R34, R5, RZ, P2 ;  /* 0x000000ff05227207 */ /* 0x008fc40001000000 */
[----:B------:R-:W-:Y:S01]  /*0430*/  SGXT.U32 R5, R7, 0xb ;  /* 0x0000000b0705781a */ /* 0x000fe20000000000 */
[----:B------:R-:W-:Y:S01]  /*0440*/  IMAD.U32 R36, R3, 0x10000, RZ ;  /* 0x0001000003247824 */ /* 0x000fe200078e00ff */
[----:B----4-:R-:W-:-:S03]  /*0450*/  SEL R4, R4, RZ, P2 ;  /* 0x000000ff04047207 */ /* 0x010fc60001000000 */
[----:B------:R-:W-:Y:S01]  /*0460*/  VIADD R3, R5, 0xfffffc0c ;  /* 0xfffffc0c05037836 */ /* 0x000fe20000000000 */
[----:B-----5:R-:W-:Y:S01]  /*0470*/  SEL R9, R0, RZ, P1 ;  /* 0x000000ff00097207 */ /* 0x020fe20000800000 */
[----:B------:R-:W-:Y:S02]  /*0480*/  IMAD.U32 R35, R4, 0x10000, RZ ;  /* 0x0001000004237824 */ /* 0x000fe400078e00ff */
[----:B------:R-:W-:Y:S01]  /*0490*/  IMAD.X R0, RZ, RZ, UR4, P4 ;  /* 0x00000004ff007e24 */ /* 0x000fe2000a0e06ff */
[CC--:B------:R-:W-:Y:S01]  /*04a0*/  SHF.L.U64.HI R7, R30.reuse, R3.reuse, R31 ;  /* 0x000000031e077219 */ /* 0x0c0fe2000001021f */
[----:B------:R-:W-:Y:S01]  /*04b0*/  IMAD.U32 R9, R9, 0x10000, RZ ;  /* 0x0001000009097824 */ /* 0x000fe200078e00ff */
[----:B------:R-:W-:Y:S01]  /*04c0*/  SHF.L.U32 R8, R30, R3, RZ ;  /* 0x000000031e087219 */ /* 0x000fe200000006ff */
[----:B------:R-:W-:Y:S01]  /*04d0*/  IMAD.U32 R34, R34, 0x10000, RZ ;  /* 0x0001000022227824 */ /* 0x000fe200078e00ff */
[----:B------:R-:W-:Y:S01]  /*04e0*/  MOV R3, 0x520 ;  /* 0x0000052000037802 */ /* 0x000fe20000000f00 */
[----:B------:R-:W-:-:S02]  /*04f0*/  IMAD.MOV.U32 R5, RZ, RZ, R30 ;  /* 0x000000ffff057224 */ /* 0x000fc400078e001e */
[----:B0-----:R-:W-:-:S07]  /*0500*/  IMAD.MOV.U32 R4, RZ, RZ, R31 ;  /* 0x000000ffff047224 */ /* 0x001fce00078e001f */
[----:B------:R-:W-:Y:S05]  /*0510*/  CALL.REL.NOINC `($triton_$__internal_accurate_pow) ;  /* 0x0000002000c87944 */ /* 0x000fea0003c00000 */
[----:B------:R-:W-:Y:S05]  /*0520*/  BSYNC B0 ;  /* 0x0000000000007941 */ /* 0x000fea0003800000 */
.L_x_0:
[----:B------:R-:W0:Y:S01]  /*0530*/  LDC R14, c[0x0][0x238] ;  /* 0x00008e00ff0e7b82 */ /* 0x000e220000000800 */
[----:B------:R-:W-:Y:S02]  /*0540*/  ISETP.GE.AND P1, PT, R11, RZ, PT ;  /* 0x000000ff0b00720c */ /* 0x000fe40003f26270 */
[----:B0-----:R-:W-:-:S13]  /*0550*/  ISETP.NE.AND P6, PT, R14, RZ, PT ;  /* 0x000000ff0e00720c */ /* 0x001fda0003fc5270 */
[----:B------:R-:W-:Y:S05]  /*0560*/  @P6 BRA `(.L_x_1) ;  /* 0x0000000000206947 */ /* 0x000fea0003800000 */
[----:B------:R-:W-:Y:S01]  /*0570*/  ISETP.NE.U32.AND P4, PT, R8, RZ, PT ;  /* 0x000000ff0800720c */ /* 0x000fe20003f85070 */
[----:B------:R-:W-:Y:S01]  /*0580*/  IMAD.MOV.U32 R4, RZ, RZ, RZ ;  /* 0x000000ffff047224 */ /* 0x000fe200078e00ff */
[----:B------:R-:W-:Y:S02]  /*0590*/  ISETP.GE.AND P2, PT, R31, RZ, PT ;  /* 0x000000ff1f00720c */ /* 0x000fe40003f46270 */
[----:B------:R-:W-:-:S13]  /*05a0*/  ISETP.NE.AND.EX P4, PT, R7, -0x80000000, PT, P4 ;  /* 0x800000000700780c */ /* 0x000fda0003f85340 */
[----:B------:R-:W-:-:S06]  /*05b0*/  DSETP.NEU.AND P4, PT, |R30|, 0.5, !P4 ;  /* 0x3fe000001e00742a */ /* 0x000fcc000678d200 */
[----:B------:R-:W-:-:S04]  /*05c0*/  SEL R5, R11, RZ, P4 ;  /* 0x000000ff0b057207 */ /* 0x000fc80002000000 */
[----:B------:R-:W-:Y:S01]  /*05d0*/  @!P2 LOP3.LUT R5, R5, 0x7ff00000, RZ, 0xfc, !PT ;  /* 0x7ff000000505a812 */ /* 0x000fe200078efcff */
[----:B------:R-:W-:Y:S06]  /*05e0*/  BRA `(.L_x_2) ;  /* 0x00000000002c7947 */ /* 0x000fec0003800000 */
.L_x_1:
[----:B------:R-:W0:Y:S01]  /*05f0*/  FRND.F64.TRUNC R4, R30 ;  /* 0x0000001e00047313 */ /* 0x000e22000030d800 */
[----:B------:R-:W-:Y:S02]  /*0600*/  ISETP.NE.U32.AND P2, PT, R8, RZ, PT ;  /* 0x000000ff0800720c */ /* 0x000fe40003f45070 */
[----:B------:R-:W-:Y:S02]  /*0610*/  LOP3.LUT R3, R16, 0x80000000, RZ, 0x3c, !PT ;  /* 0x8000000010037812 */ /* 0x000fe400078e3cff */
[----:B------:R-:W-:-:S04]  /*0620*/  ISETP.NE.AND.EX P2, PT, R7, -0x80000000, PT, P2 ;  /* 0x800000000700780c */ /* 0x000fc80003f45320 */
[----:B------:R-:W-:Y:S02]  /*0630*/  @!P1 FSEL R16, R3, R16, !P2 ;  /* 0x0000001003109208 */ /* 0x000fe40005000000 */
[----:B------:R-:W-:Y:S01]  /*0640*/  PLOP3.LUT P4, PT, P2, PT, PT, 0x8, 0x0 ;  /* 0x000000000000781c */ /* 0x000fe2000178e170 */
[----:B0-----:R-:W-:-:S06]  /*0650*/  DSETP.NEU.AND P5, PT, R4, R30, PT ;  /* 0x0000001e0400722a */ /* 0x001fcc0003fad000 */
[----:B------:R-:W-:Y:S02]  /*0660*/  @!P1 FSEL R6, R6, RZ, !P5 ;  /* 0x000000ff06069208 */ /* 0x000fe40006800000 */
[----:B------:R-:W-:-:S03]  /*0670*/  @!P1 FSEL R16, R16, -QNAN , !P5 ;  /* 0xfff8000010109808 */ /* 0x000fc60006800000 */
[----:B------:R-:W-:Y:S02]  /*0680*/  IMAD.MOV.U32 R4, RZ, RZ, R6 ;  /* 0x000000ffff047224 */ /* 0x000fe400078e0006 */
[----:B------:R-:W-:-:S07]  /*0690*/  IMAD.MOV.U32 R5, RZ, RZ, R16 ;  /* 0x000000ffff057224 */ /* 0x000fce00078e0010 */
.L_x_2:
[C---:B------:R-:W-:Y:S01]  /*06a0*/  DADD R6, R10.reuse, R30 ;  /* 0x000000000a067229 */ /* 0x040fe2000000001e */
[----:B------:R-:W-:Y:S01]  /*06b0*/  BSSY B0, `(.L_x_3) ;  /* 0x0000028000007945 */ /* 0x000fe20003800000 */
[----:B------:R-:W-:Y:S01]  /*06c0*/  DSETP.NAN.AND P2, PT, |R10|, |R10|, PT ;  /* 0x4000000a0a00722a */ /* 0x000fe20003f48200 */
[----:B------:R-:W-:Y:S01]  /*06d0*/  IMAD.MOV.U32 R12, RZ, RZ, R4 ;  /* 0x000000ffff0c7224 */ /* 0x000fe200078e0004 */
[----:B------:R-:W-:Y:S01]  /*06e0*/  DMUL R32, R32, 0.0625 ;  /* 0x3fb0000020207828 */ /* 0x000fe20000000000 */
[----:B------:R-:W-:-:S05]  /*06f0*/  IMAD.MOV.U32 R13, RZ, RZ, R5 ;  /* 0x000000ffff0d7224 */ /* 0x000fca00078e0005 */
[----:B------:R-:W-:-:S04]  /*0700*/  LOP3.LUT R3, R7, 0x7ff00000, RZ, 0xc0, !PT ;  /* 0x7ff0000007037812 */ /* 0x000fc800078ec0ff */
[----:B------:R-:W-:-:S13]  /*0710*/  ISETP.NE.AND P5, PT, R3, 0x7ff00000, PT ;  /* 0x7ff000000300780c */ /* 0x000fda0003fa5270 */
[----:B------:R-:W-:Y:S05]  /*0720*/  @P5 BRA `(.L_x_4) ;  /* 0x0000000000805947 */ /* 0x000fea0003800000 */
[----:B------:R-:W-:Y:S02]  /*0730*/  IMAD.MOV.U32 R12, RZ, RZ, R6 ;  /* 0x000000ffff0c7224 */ /* 0x000fe400078e0006 */
[----:B------:R-:W-:Y:S01]  /*0740*/  IMAD.MOV.U32 R13, RZ, RZ, R7 ;  /* 0x000000ffff0d7224 */ /* 0x000fe200078e0007 */
[----:B------:R-:W-:Y:S06]  /*0750*/  @P2 BRA `(.L_x_4) ;  /* 0x0000000000742947 */ /* 0x000fec0003800000 */
[----:B------:R-:W-:Y:S01]  /*0760*/  DSETP.NAN.AND P5, PT, |R30|, |R30|, PT ;  /* 0x4000001e1e00722a */ /* 0x000fe20003fa8200 */
[----:B------:R-:W-:Y:S02]  /*0770*/  IMAD.MOV.U32 R12, RZ, RZ, R6 ;  /* 0x000000ffff0c7224 */ /* 0x000fe400078e0006 */
[----:B------:R-:W-:-:S11]  /*0780*/  IMAD.MOV.U32 R13, RZ, RZ, R7 ;  /* 0x000000ffff0d7224 */ /* 0x000fd600078e0007 */
[----:B------:R-:W-:Y:S05]  /*0790*/  @P5 BRA `(.L_x_4) ;  /* 0x0000000000645947 */ /* 0x000fea0003800000 */
[----:B------:R-:W-:Y:S02]  /*07a0*/  ISETP.NE.AND P5, PT, R30, RZ, PT ;  /* 0x000000ff1e00720c */ /* 0x000fe40003fa5270 */
[----:B------:R-:W-:-:S04]  /*07b0*/  LOP3.LUT R3, R31, 0x7fffffff, RZ, 0xc0, !PT ;  /* 0x7fffffff1f037812 */ /* 0x000fc800078ec0ff */
[----:B------:R-:W-:-:S13]  /*07c0*/  ISETP.EQ.AND P5, PT, R3, 0x7ff00000, !P5 ;  /* 0x7ff000000300780c */ /* 0x000fda0006fa2270 */
[----:B------:R-:W-:Y:S05]  /*07d0*/  @!P5 BRA `(.L_x_5) ;  /* 0x000000000020d947 */ /* 0x000fea0003800000 */
[----:B------:R-:W-:Y:S01]  /*07e0*/  ISETP.GE.AND P4, PT, R31, RZ, PT ;  /* 0x000000ff1f00720c */ /* 0x000fe20003f86270 */
[----:B------:R-:W-:-:S06]  /*07f0*/  DSETP.GT.AND P5, PT, |R10|, 1, PT ;  /* 0x3ff000000a00742a */ /* 0x000fcc0003fa4200 */
[----:B------:R-:W-:Y:S02]  /*0800*/  SEL R12, RZ, 0x7ff00000, !P5 ;  /* 0x7ff00000ff0c7807 */ /* 0x000fe40006800000 */
[----:B------:R-:W-:-:S04]  /*0810*/  ISETP.NE.AND P5, PT, R14, -0x1, PT ;  /* 0xffffffff0e00780c */ /* 0x000fc80003fa5270 */
[----:B------:R-:W-:-:S04]  /*0820*/  @!P4 LOP3.LUT R12, R12, 0x7ff00000, RZ, 0x3c, !PT ;  /* 0x7ff000000c0cc812 */ /* 0x000fc800078e3cff */
[----:B------:R-:W-:Y:S01]  /*0830*/  SEL R13, R12, 0x3ff00000, P5 ;  /* 0x3ff000000c0d7807 */ /* 0x000fe20002800000 */
[----:B------:R-:W-:Y:S01]  /*0840*/  IMAD.MOV.U32 R12, RZ, RZ, RZ ;  /* 0x000000ffff0c7224 */ /* 0x000fe200078e00ff */
[----:B------:R-:W-:Y:S06]  /*0850*/  BRA `(.L_x_4) ;  /* 0x0000000000347947 */ /* 0x000fec0003800000 */
.L_x_5:
[----:B------:R-:W-:Y:S01]  /*0860*/  ISETP.NE.AND P5, PT, R10, RZ, PT ;  /* 0x000000ff0a00720c */ /* 0x000fe20003fa5270 */
[----:B------:R-:W-:Y:S01]  /*0870*/  IMAD.MOV.U32 R12, RZ, RZ, R4 ;  /* 0x000000ffff0c7224 */ /* 0x000fe200078e0004 */
[----:B------:R-:W-:Y:S01]  /*0880*/  LOP3.LUT R6, R11, 0x7fffffff, RZ, 0xc0, !PT ;  /* 0x7fffffff0b067812 */ /* 0x000fe200078ec0ff */
[----:B------:R-:W-:-:S03]  /*0890*/  IMAD.MOV.U32 R13, RZ, RZ, R5 ;  /* 0x000000ffff0d7224 */ /* 0x000fc600078e0005 */
[----:B------:R-:W-:-:S13]  /*08a0*/  ISETP.EQ.AND P5, PT, R6, 0x7ff00000, !P5 ;  /* 0x7ff000000600780c */ /* 0x000fda0006fa2270 */
[----:B------:R-:W-:Y:S05]  /*08b0*/  @!P5 BRA `(.L_x_4) ;  /* 0x00000000001cd947 */ /* 0x000fea0003800000 */
[----:B------:R-:W-:Y:S01]  /*08c0*/  ISETP.GE.AND P5, PT, R31, RZ, PT ;  /* 0x000000ff1f00720c */ /* 0x000fe20003fa6270 */
[----:B------:R-:W-:-:S03]  /*08d0*/  IMAD.MOV.U32 R12, RZ, RZ, RZ ;  /* 0x000000ffff0c7224 */ /* 0x000fc600078e00ff */
[----:B------:R-:W-:Y:S02]  /*08e0*/  SEL R13, RZ, 0x7ff00000, !P5 ;  /* 0x7ff00000ff0d7807 */ /* 0x000fe40006800000 */
[----:B------:R-:W-:-:S03]  /*08f0*/  ISETP.NE.AND P5, PT, R3, 0x3fe00000, PT ;  /* 0x3fe000000300780c */ /* 0x000fc60003fa5270 */
[----:B------:R-:W-:-:S05]  /*0900*/  VIADD R4, R13, 0x80000000 ;  /* 0x800000000d047836 */ /* 0x000fca0000000000 */
[----:B------:R-:W-:-:S04]  /*0910*/  SEL R4, R4, R13, P5 ;  /* 0x0000000d04047207 */ /* 0x000fc80002800000 */
[----:B------:R-:W-:-:S07]  /*0920*/  @!P1 SEL R13, R4, R13, P4 ;  /* 0x0000000d040d9207 */ /* 0x000fce0002000000 */
.L_x_4:
[----:B------:R-:W-:Y:S05]  /*0930*/  BSYNC B0 ;  /* 0x0000000000007941 */ /* 0x000fea0003800000 */
.L_x_3:
[----:B------:R-:W-:Y:S01]  /*0940*/  SHF.R.U32.HI R3, RZ, 0x14, R33 ;  /* 0x00000014ff037819 */ /* 0x000fe20000011621 */
[----:B------:R-:W-:Y:S01]  /*0950*/  DADD R4, -RZ, |R10| ;  /* 0x00000000ff047229 */ /* 0x000fe2000000050a */
[----:B------:R-:W-:Y:S01]  /*0960*/  BSSY B0, `(.L_x_6) ;  /* 0x0000011000007945 */ /* 0x000fe20003800000 */
[----:B------:R-:W-:Y:S01]  /*0970*/  DSETP.NEU.AND P4, PT, R30, RZ, PT ;  /* 0x000000ff1e00722a */ /* 0x000fe20003f8d000 */
[----:B------:R-:W-:Y:S02]  /*0980*/  SGXT.U32 R3, R3, 0xb ;  /* 0x0000000b0303781a */ /* 0x000fe40000000000 */
[----:B------:R-:W-:Y:S02]  /*0990*/  FSEL R34, R9, R34, !P3 ;  /* 0x0000002209227208 */ /* 0x000fe40005800000 */
[----:B------:R-:W-:Y:S01]  /*09a0*/  FSEL R31, R36, R35, !P3 ;  /* 0x00000023241f7208 */ /* 0x000fe20005800000 */
[----:B------:R-:W-:Y:S01]  /*09b0*/  VIADD R3, R3, 0xfffffc0c ;  /* 0xfffffc0c03037836 */ /* 0x000fe20000000000 */
[----:B------:R-:W-:Y:S01]  /*09c0*/  FSEL R30, R12, RZ, P4 ;  /* 0x000000ff0c1e7208 */ /* 0x000fe20002000000 */
[----:B------:R-:W-:Y:S01]  /*09d0*/  IMAD.MOV.U32 R12, RZ, RZ, R4 ;  /* 0x000000ffff0c7224 */ /* 0x000fe200078e0004 */
[----:B------:R-:W-:Y:S01]  /*09e0*/  ISETP.NE.AND P3, PT, R14, 0x1, PT ;  /* 0x000000010e00780c */ /* 0x000fe20003f65270 */
[----:B------:R-:W-:Y:S01]  /*09f0*/  IMAD.MOV.U32 R6, RZ, RZ, R5 ;  /* 0x000000ffff067224 */ /* 0x000fe200078e0005 */
[CCC-:B------:R-:W-:Y:S01]  /*0a00*/  SHF.L.U64.HI R7, R32.reuse, R3.reuse, R33.reuse ;  /* 0x0000000320077219 */ /* 0x1c0fe20000010221 */
[----:B------:R-:W-:Y:S01]  /*0a10*/  IMAD.MOV.U32 R5, RZ, RZ, R32 ;  /* 0x000000ffff057224 */ /* 0x000fe200078e0020 */
[----:B------:R-:W-:Y:S01]  /*0a20*/  SHF.L.U32 R8, R32, R3, RZ ;  /* 0x0000000320087219 */ /* 0x000fe200000006ff */
[----:B------:R-:W-:Y:S01]  /*0a30*/  IMAD.MOV.U32 R4, RZ, RZ, R33 ;  /* 0x000000ffff047224 */ /* 0x000fe200078e0021 */
[----:B------:R-:W-:-:S02]  /*0a40*/  FSEL R9, R13, 1.875, P4 ;  /* 0x3ff000000d097808 */ /* 0x000fc40002000000 */
[----:B------:R-:W-:-:S07]  /*0a50*/  MOV R3, 0xa70 ;  /* 0x00000a7000037802 */ /* 0x000fce0000000f00 */
[----:B------:R-:W-:Y:S05]  /*0a60*/  CALL.REL.NOINC `($triton_$__internal_accurate_pow) ;  /* 0x0000001c00747944 */ /* 0x000fea0003c00000 */
[----:B------:R-:W-:Y:S05]  /*0a70*/  BSYNC B0 ;  /* 0x0000000000007941 */ /* 0x000fea0003800000 */
.L_x_6:
[----:B------:R-:W-:Y:S01]  /*0a80*/  IMAD.MOV.U32 R15, RZ, RZ, R16 ;  /* 0x000000ffff0f7224 */ /* 0x000fe200078e0010 */
[----:B------:R-:W-:Y:S06]  /*0a90*/  @P6 BRA `(.L_x_7) ;  /* 0x0000000000206947 */ /* 0x000fec0003800000 */
        /* <DEDUP_REMOVED lines=8> */
.L_x_7:
        /* <DEDUP_REMOVED lines=9> */
[----:B------:R-:W-:-:S07]  /*0bb0*/  IMAD.MOV.U32 R14, RZ, RZ, R6 ;  /* 0x000000ffff0e7224 */ /* 0x000fce00078e0006 */
.L_x_8:
[----:B------:R-:W-:Y:S01]  /*0bc0*/  DADD R16, R10, R32 ;  /* 0x000000000a107229 */ /* 0x000fe20000000020 */
[----:B------:R0:W0:Y:S01]  /*0bd0*/  F2F.F64.F32 R6, R34 ;  /* 0x0000002200067310 */ /* 0x0000220000201800 */
[----:B------:R-:W-:Y:S01]  /*0be0*/  BSSY B0, `(.L_x_9) ;  /* 0x000002a000007945 */ /* 0x000fe20003800000 */
[----:B------:R-:W-:Y:S01]  /*0bf0*/  FSEL R13, R9, 1.875, P3 ;  /* 0x3ff00000090d7808 */ /* 0x000fe20001800000 */
[----:B------:R-:W-:Y:S01]  /*0c00*/  IMAD.MOV.U32 R8, RZ, RZ, R14 ;  /* 0x000000ffff087224 */ /* 0x000fe200078e000e */
[----:B------:R-:W-:Y:S01]  /*0c10*/  FSEL R12, R30, RZ, P3 ;  /* 0x000000ff1e0c7208 */ /* 0x000fe20001800000 */
[----:B------:R-:W-:-:S03]  /*0c20*/  IMAD.MOV.U32 R9, RZ, RZ, R15 ;  /* 0x000000ffff097224 */ /* 0x000fc600078e000f */
[----:B------:R0:W0:Y:S01]  /*0c30*/  F2F.F64.F32 R4, R31 ;  /* 0x0000001f00047310 */ /* 0x0000220000201800 */
[----:B------:R-:W-:-:S04]  /*0c40*/  LOP3.LUT R3, R17, 0x7ff00000, RZ, 0xc0, !PT ;  /* 0x7ff0000011037812 */ /* 0x000fc800078ec0ff */
[----:B------:R-:W-:-:S13]  /*0c50*/  ISETP.NE.AND P5, PT, R3, 0x7ff00000, PT ;  /* 0x7ff000000300780c */ /* 0x000fda0003fa5270 */
[----:B0-----:R-:W-:Y:S05]  /*0c60*/  @P5 BRA `(.L_x_10) ;  /* 0x0000000000845947 */ /* 0x001fea0003800000 */
        /* <DEDUP_REMOVED lines=11> */
[----:B------:R-:W0:Y:S01]  /*0d20*/  LDC R3, c[0x0][0x238] ;  /* 0x00008e00ff037b82 */ /* 0x000e220000000800 */
[----:B------:R-:W-:Y:S01]  /*0d30*/  ISETP.GE.AND P2, PT, R33, RZ, PT ;  /* 0x000000ff2100720c */ /* 0x000fe20003f46270 */
[----:B------:R-:W-:-:S06]  /*0d40*/  DSETP.GT.AND P1, PT, |R10|, 1, PT ;  /* 0x3ff000000a00742a */ /* 0x000fcc0003f24200 */
[----:B------:R-:W-:-:S06]  /*0d50*/  SEL R8, RZ, 0x7ff00000, !P1 ;  /* 0x7ff00000ff087807 */ /* 0x000fcc0004800000 */
[----:B------:R-:W-:Y:S02]  /*0d60*/  @!P2 LOP3.LUT R8, R8, 0x7ff00000, RZ, 0x3c, !PT ;  /* 0x7ff000000808a812 */ /* 0x000fe400078e3cff */
[----:B0-----:R-:W-:-:S04]  /*0d70*/  ISETP.NE.AND P1, PT, R3, -0x1, PT ;  /* 0xffffffff0300780c */ /* 0x001fc80003f25270 */
[----:B------:R-:W-:Y:S01]  /*0d80*/  SEL R9, R8, 0x3ff00000, P1 ;  /* 0x3ff0000008097807 */ /* 0x000fe20000800000 */
[----:B------:R-:W-:Y:S01]  /*0d90*/  IMAD.MOV.U32 R8, RZ, RZ, RZ ;  /* 0x000000ffff087224 */ /* 0x000fe200078e00ff */
[----:B------:R-:W-:Y:S07]  /*0da0*/  BRA `(.L_x_10) ;  /* 0x0000000000347947 */ /* 0x000fee0003800000 */
.L_x_11:
[----:B------:R-:W-:Y:S01]  /*0db0*/  ISETP.NE.AND P2, PT, R10, RZ, PT ;  /* 0x000000ff0a00720c */ /* 0x000fe20003f45270 */
[----:B------:R-:W-:Y:S01]  /*0dc0*/  IMAD.MOV.U32 R8, RZ, RZ, R14 ;  /* 0x000000ffff087224 */ /* 0x000fe200078e000e */
[----:B------:R-:W-:Y:S01]  /*0dd0*/  LOP3.LUT R10, R11, 0x7fffffff, RZ, 0xc0, !PT ;  /* 0x7fffffff0b0a7812 */ /* 0x000fe200078ec0ff */
[----:B------:R-:W-:-:S03]  /*0de0*/  IMAD.MOV.U32 R9, RZ, RZ, R15 ;  /* 0x000000ffff097224 */ /* 0x000fc600078e000f */
[----:B------:R-:W-:-:S13]  /*0df0*/  ISETP.EQ.AND P2, PT, R10, 0x7ff00000, !P2 ;  /* 0x7ff000000a00780c */ /* 0x000fda0005742270 */
[----:B------:R-:W-:Y:S05]  /*0e00*/  @!P2 BRA `(.L_x_10) ;  /* 0x00000000001ca947 */ /* 0x000fea0003800000 */
[----:B------:R-:W-:-:S04]  /*0e10*/  ISETP.GE.AND P2, PT, R33, RZ, PT ;  /* 0x000000ff2100720c */ /* 0x000fc80003f46270 */
[----:B------:R-:W-:Y:S02]  /*0e20*/  SEL R9, RZ, 0x7ff00000, !P2 ;  /* 0x7ff00000ff097807 */ /* 0x000fe40005000000 */
[----:B------:R-:W-:-:S03]  /*0e30*/  ISETP.NE.AND P2, PT, R3, 0x3fe00000, PT ;  /* 0x3fe000000300780c */ /* 0x000fc60003f45270 */
[----:B------:R-:W-:-:S05]  /*0e40*/  VIADD R8, R9, 0x80000000 ;  /* 0x8000000009087836 */ /* 0x000fca0000000000 */
[----:B------:R-:W-:-:S04]  /*0e50*/  SEL R8, R8, R9, P2 ;  /* 0x0000000908087207 */ /* 0x000fc80001000000 */
[----:B------:R-:W-:Y:S01]  /*0e60*/  @!P1 SEL R9, R8, R9, P4 ;  /* 0x0000000908099207 */ /* 0x000fe20002000000 */
[----:B------:R-:W-:-:S07]  /*0e70*/  IMAD.MOV.U32 R8, RZ, RZ, RZ ;  /* 0x000000ffff087224 */ /* 0x000fce00078e00ff */
.L_x_10:
[----:B------:R-:W-:Y:S05]  /*0e80*/  BSYNC B0 ;  /* 0x0000000000007941 */ /* 0x000fea0003800000 */
.L_x_9:
[----:B------:R-:W0:Y:S01]  /*0e90*/  MUFU.RCP64H R11, R13 ;  /* 0x0000000d000b7308 */ /* 0x000e220000001800 */
[----:B------:R-:W-:Y:S01]  /*0ea0*/  IMAD.MOV.U32 R10, RZ, RZ, 0x1 ;  /* 0x00000001ff0a7424 */ /* 0x000fe200078e00ff */
[----:B------:R-:W-:Y:S01]  /*0eb0*/  DSETP.NEU.AND P1, PT, R32, RZ, PT ;  /* 0x000000ff2000722a */ /* 0x000fe20003f2d000 */
[----:B------:R-:W-:Y:S01]  /*0ec0*/  ULDC UR5, c[0x0][0x20] ;  /* 0x0000080000057ab9 */ /* 0x000fe20000000800 */
[----:B------:R-:W-:Y:S01]  /*0ed0*/  UMOV UR4, URZ ;  /* 0x0000003f00047c82 */ /* 0x000fe20008000000 */
[----:B------:R-:W-:Y:S01]  /*0ee0*/  VIADD R35, R2, -UR5 ;  /* 0x8000000502237c36 */ /* 0x000fe20008000000 */
[----:B------:R-:W-:Y:S01]  /*0ef0*/  UMOV UR5, 0x3ff00000 ;  /* 0x3ff0000000057882 */ /* 0x000fe20000000000 */
[----:B------:R-:W-:Y:S01]  /*0f00*/  BSSY B0, `(.L_x_12) ;  /* 0x0000016000007945 */ /* 0x000fe20003800000 */
[----:B------:R-:W-:Y:S02]  /*0f10*/  FSEL R8, R8, RZ, P1 ;  /* 0x000000ff08087208 */ /* 0x000fe40000800000 */
[----:B------:R-:W-:-:S02]  /*0f20*/  FSEL R9, R9, 1.875, P1 ;  /* 0x3ff0000009097808 */ /* 0x000fc40000800000 */
[----:B------:R-:W-:Y:S02]  /*0f30*/  FSEL R8, R8, RZ, P3 ;  /* 0x000000ff08087208 */ /* 0x000fe40001800000 */
[----:B------:R-:W-:Y:S01]  /*0f40*/  FSEL R9, R9, 1.875, P3 ;  /* 0x3ff0000009097808 */ /* 0x000fe20001800000 */
[----:B0-----:R-:W-:-:S08]  /*0f50*/  DFMA R14, -R12, R10, 1 ;  /* 0x3ff000000c0e742b */ /* 0x001fd0000000010a */
[----:B------:R-:W-:-:S08]  /*0f60*/  DFMA R14, R14, R14, R14 ;  /* 0x0000000e0e0e722b */ /* 0x000fd0000000000e */
[----:B------:R-:W-:-:S08]  /*0f70*/  DFMA R14, R10, R14, R10 ;  /* 0x0000000e0a0e722b */ /* 0x000fd0000000000a */
[----:B------:R-:W-:-:S08]  /*0f80*/  DFMA R10, -R12, R14, 1 ;  /* 0x3ff000000c0a742b */ /* 0x000fd0000000010e */
[----:B------:R-:W-:-:S08]  /*0f90*/  DFMA R10, R14, R10, R14 ;  /* 0x0000000a0e0a722b */ /* 0x000fd0000000000e */
[----:B------:R-:W-:-:S08]  /*0fa0*/  DMUL R14, R10, 1 ;  /* 0x3ff000000a0e7828 */ /* 0x000fd00000000000 */
[----:B------:R-:W-:-:S08]  /*0fb0*/  DFMA R16, -R12, R14, 1 ;  /* 0x3ff000000c10742b */ /* 0x000fd0000000010e */
[----:B------:R-:W-:-:S10]  /*0fc0*/  DFMA R14, R10, R16, R14 ;  /* 0x000000100a0e722b */ /* 0x000fd4000000000e */
[----:B------:R-:W-:-:S05]  /*0fd0*/  FFMA R3, RZ, R13, R15 ;  /* 0x0000000dff037223 */ /* 0x000fca000000000f */
[----:B------:R-:W-:-:S13]  /*0fe0*/  FSETP.GT.AND P1, PT, |R3|, 1.469367938527859385e-39, PT ;  /* 0x001000000300780b */ /* 0x000fda0003f24200 */
[----:B------:R-:W-:Y:S05]  /*0ff0*/  @P1 BRA `(.L_x_13) ;  /* 0x0000000000181947 */ /* 0x000fea0003800000 */
[----:B------:R-:W-:Y:S01]  /*1000*/  IMAD.MOV.U32 R16, RZ, RZ, R12 ;  /* 0x000000ffff107224 */ /* 0x000fe200078e000c */
[----:B------:R-:W-:Y:S01]  /*1010*/  MOV R20, 0x1040 ;  /* 0x0000104000147802 */ /* 0x000fe20000000f00 */
[----:B------:R-:W-:-:S07]  /*1020*/  IMAD.MOV.U32 R17, RZ, RZ, R13 ;  /* 0x000000ffff117224 */ /* 0x000fce00078e000d */
[----:B------:R-:W-:Y:S05]  /*1030*/  CALL.REL.NOINC `($__internal_0_$__cuda_sm20_div_rn_f64_full) ;  /* 0x00000010007c7944 */ /* 0x000fea0003c00000 */
[----:B------:R-:W-:Y:S02]  /*1040*/  IMAD.MOV.U32 R14, RZ, RZ, R16 ;  /* 0x000000ffff0e7224 */ /* 0x000fe400078e0010 */
[----:B------:R-:W-:-:S07]  /*1050*/  IMAD.MOV.U32 R15, RZ, RZ, R17 ;  /* 0x000000ffff0f7224 */ /* 0x000fce00078e0011 */
.L_x_13:
[----:B------:R-:W-:Y:S05]  /*1060*/  BSYNC B0 ;  /* 0x0000000000007941 */ /* 0x000fea0003800000 */
.L_x_12:
[----:B------:R-:W0:Y:S01]  /*1070*/  MUFU.RCP64H R11, R9 ;  /* 0x00000009000b7308 */ /* 0x000e220000001800 */
[----:B------:R-:W-:Y:S01]  /*1080*/  IMAD.MOV.U32 R10, RZ, RZ, 0x1 ;  /* 0x00000001ff0a7424 */ /* 0x000fe200078e00ff */
[----:B------:R-:W-:Y:S05]  /*1090*/  BSSY B0, `(.L_x_14) ;  /* 0x0000010000007945 */ /* 0x000fea0003800000 */
        /* <DEDUP_REMOVED lines=15> */
.L_x_15:
[----:B------:R-:W-:Y:S05]  /*1190*/  BSYNC B0 ;  /* 0x0000000000007941 */ /* 0x000fea0003800000 */
.L_x_14:
[----:B------:R-:W-:Y:S01]  /*11a0*/  DMUL R14, R6, R14 ;  /* 0x0000000e060e7228 */ /* 0x000fe20000000000 */
[----:B------:R-:W-:Y:S01]  /*11b0*/  UMOV UR4, 0x6dc9c883 ;  /* 0x6dc9c88300047882 */ /* 0x000fe20000000000 */
[----:B------:R-:W-:Y:S01]  /*11c0*/  UMOV UR5, 0x3fe45f30 ;  /* 0x3fe45f3000057882 */ /* 0x000fe20000000000 */
[----:B------:R-:W-:Y:S01]  /*11d0*/  BSSY B0, `(.L_x_16) ;  /* 0x0000025000007945 */ /* 0x000fe20003800000 */
[----:B------:R-:W-:-:S04]  /*11e0*/  DMUL R16, R4, R16 ;  /* 0x0000001004107228 */ /* 0x000fc80000000000 */
[----:B------:R-:W-:Y:S02]  /*11f0*/  DMUL R18, R14, UR4 ;  /* 0x000000040e127c28 */ /* 0x000fe40008000000 */
[----:B------:R-:W-:-:S04]  /*1200*/  LOP3.LUT R3, R15, 0x7fffffff, RZ, 0xc0, !PT ;  /* 0x7fffffff0f037812 */ /* 0x000fc800078ec0ff */
[C---:B------:R-:W-:Y:S02]  /*1210*/  ISETP.EQ.AND P2, PT, R3.reuse, 0x7ff00000, PT ;  /* 0x7ff000000300780c */ /* 0x040fe40003f42270 */
[----:B------:R-:W-:Y:S02]  /*1220*/  ISETP.EQ.AND P1, PT, R3, 0x7ff00000, PT ;  /* 0x7ff000000300780c */ /* 0x000fe40003f22270 */
[----:B------:R-:W-:Y:S02]  /*1230*/  P2R R22, PR, RZ, 0x4 ;  /* 0x00000004ff167803 */ /* 0x000fe40000000000 */
[----:B------:R-:W-:-:S04]  /*1240*/  ISETP.NE.AND P2, PT, R14, RZ, PT ;  /* 0x000000ff0e00720c */ /* 0x000fc80003f45270 */
[----:B------:R-:W-:-:S09]  /*1250*/  P2R R23, PR, RZ, 0x4 ;  /* 0x00000004ff177803 */ /* 0x000fd20000000000 */
[----:B------:R-:W-:Y:S05]  /*1260*/  @!P2 BRA P1, `(.L_x_17) ;  /* 0x000000000064a947 */ /* 0x000fea0000800000 */
[----:B------:R-:W0:Y:S01]  /*1270*/  F2I.F64 R24, R18 ;  /* 0x0000001200187311 */ /* 0x000e220000301100 */
[----:B------:R-:W-:Y:S01]  /*1280*/  UMOV UR4, 0x54442d18 ;  /* 0x54442d1800047882 */ /* 0x000fe20000000000 */
[----:B------:R-:W-:Y:S01]  /*1290*/  UMOV UR5, 0x3ff921fb ;  /* 0x3ff921fb00057882 */ /* 0x000fe20000000000 */
[----:B------:R-:W-:Y:S01]  /*12a0*/  DSETP.GE.AND P1, PT, |R14|, 2.14748364800000000000e+09, PT ;  /* 0x41e000000e00742a */ /* 0x000fe20003f26200 */
[----:B------:R-:W-:Y:S04]  /*12b0*/  BSSY B1, `(.L_x_18) ;  /* 0x0000012000017945 */ /* 0x000fe80003800000 */
[----:B0-----:R-:W0:Y:S01]  /*12c0*/  I2F.F64 R12, R24 ;  /* 0x00000018000c7312 */ /* 0x001e220000201c00 */
[----:B------:R1:W-:Y:S01]  /*12d0*/  STL [R35], R24 ;  /* 0x0000001823007387 */ /* 0x0003e20000100800 */
[----:B0-----:R-:W-:Y:S01]  /*12e0*/  DFMA R4, -R12, UR4, R14 ;  /* 0x000000040c047c2b */ /* 0x001fe2000800010e */
[----:B------:R-:W-:Y:S01]  /*12f0*/  UMOV UR4, 0x33145c00 ;  /* 0x33145c0000047882 */ /* 0x000fe20000000000 */
[----:B------:R-:W-:-:S06]  /*1300*/  UMOV UR5, 0x3c91a626 ;  /* 0x3c91a62600057882 */ /* 0x000fcc0000000000 */
[----:B------:R-:W-:Y:S01]  /*1310*/  DFMA R4, -R12, UR4, R4 ;  /* 0x000000040c047c2b */ /* 0x000fe20008000104 */
[----:B------:R-:W-:Y:S01]  /*1320*/  UMOV UR4, 0x252049c0 ;  /* 0x252049c000047882 */ /* 0x000fe20000000000 */
[----:B------:R-:W-:-:S06]  /*1330*/  UMOV UR5, 0x397b839a ;  /* 0x397b839a00057882 */ /* 0x000fcc0000000000 */
[----:B------:R-:W-:Y:S01]  /*1340*/  DFMA R12, -R12, UR4, R4 ;  /* 0x000000040c0c7c2b */ /* 0x000fe20008000104 */
[----:B-1----:R-:W-:Y:S10]  /*1350*/  @!P1 BRA `(.L_x_19) ;  /* 0x00000000001c9947 */ /* 0x002ff40003800000 */
[----:B------:R-:W-:Y:S01]  /*1360*/  BSSY B2, `(.L_x_20) ;  /* 0x0000005000027945 */ /* 0x000fe20003800000 */
[----:B------:R-:W-:Y:S01]  /*1370*/  IMAD.MOV.U32 R12, RZ, RZ, R14 ;  /* 0x000000ffff0c7224 */ /* 0x000fe200078e000e */
[----:B------:R-:W-:Y:S01]  /*1380*/  MOV R4, 0x13b0 ;  /* 0x000013b000047802 */ /* 0x000fe20000000f00 */
[----:B------:R-:W-:-:S07]  /*1390*/  IMAD.MOV.U32 R3, RZ, RZ, R15 ;  /* 0x000000ffff037224 */ /* 0x000fce00078e000f */
[----:B------:R-:W-:Y:S05]  /*13a0*/  CALL.REL.NOINC `($triton_$__internal_trig_reduction_slowpathd) ;  /* 0x0000002000007944 */ /* 0x000fea0003c00000 */
[----:B------:R-:W-:Y:S05]  /*13b0*/  BSYNC B2 ;  /* 0x0000000000027941 */ /* 0x000fea0003800000 */
.L_x_20:
[----:B------:R0:W5:Y:S02]  /*13c0*/  LDL R24, [R35] ;  /* 0x0000000023187983 */ /* 0x0001640000100800 */
.L_x_19:
[----:B------:R-:W-:Y:S05]  /*13d0*/  BSYNC B1 ;  /* 0x0000000000017941 */ /* 0x000fea0003800000 */
.L_x_18:
[----:B-----5:R-:W-:Y:S01]  /*13e0*/  VIADD R24, R24, 0x1 ;  /* 0x0000000118187836 */ /* 0x020fe20000000000 */
[----:B------:R-:W-:Y:S06]  /*13f0*/  BRA `(.L_x_21) ;  /* 0x0000000000087947 */ /* 0x000fec0003800000 */
.L_x_17:
[----:B------:R-:W-:Y:S01]  /*1400*/  DMUL R12, RZ, R14 ;  /* 0x0000000eff0c7228 */ /* 0x000fe20000000000 */
[----:B------:R-:W-:-:S10]  /*1410*/  IMAD.MOV.U32 R24, RZ, RZ, 0x1 ;  /* 0x00000001ff187424 */ /* 0x000fd400078e00ff */
.L_x_21:
[----:B------:R-:W-:Y:S05]  /*1420*/  BSYNC B0 ;  /* 0x0000000000007941 */ /* 0x000fea0003800000 */
.L_x_16:
[----:B------:R-:W1:Y:S01]  /*1430*/  LDC.64 R30, c[0x4][0x18] ;  /* 0x01000600ff1e7b82 */ /* 0x000e620000000a00 */
[----:B------:R-:W-:-:S05]  /*1440*/  LOP3.LUT P2, R3, R24, 0x1, RZ, 0xc0, !PT ;  /* 0x0000000118037812 */ /* 0x000fca000784c0ff */
[----:B------:R-:W-:-:S04]  /*1450*/  IMAD.SHL.U32 R3, R3, 0x8, RZ ;  /* 0x0000000803037824 */ /* 0x000fc800078e00ff */
[----:B-1----:R-:W-:-:S05]  /*1460*/  IMAD.WIDE.U32 R30, R3, 0x8, R30 ;  /* 0x00000008031e7825 */ /* 0x002fca00078e001e */
[----:B------:R-:W2:Y:S04]  /*1470*/  LDG.E.64.CONSTANT R28, desc[UR6][R30.64+0x8] ;  /* 0x000008061e1c7981 */ /* 0x000ea8000c1e9b00 */
[----:B------:R-:W3:Y:S04]  /*1480*/  LDG.E.64.CONSTANT R26, desc[UR6][R30.64+0x10] ;  /* 0x000010061e1a7981 */ /* 0x000ee8000c1e9b00 */
[----:B------:R-:W4:Y:S04]  /*1490*/  LDG.E.64.CONSTANT R20, desc[UR6][R30.64+0x18] ;  /* 0x000018061e147981 */ /* 0x000f28000c1e9b00 */
[----:B------:R-:W5:Y:S04]  /*14a0*/  LDG.E.64.CONSTANT R6, desc[UR6][R30.64+0x20] ;  /* 0x000020061e067981 */ /* 0x000f68000c1e9b00 */
[----:B------:R-:W4:Y:S04]  /*14b0*/  LDG.E.64.CONSTANT R4, desc[UR6][R30.64+0x28] ;  /* 0x000028061e047981 */ /* 0x000f28000c1e9b00 */
[----:B------:R-:W5:Y:S01]  /*14c0*/  LDG.E.64.CONSTANT R10, desc[UR6][R30.64+0x30] ;  /* 0x000030061e0a7981 */ /* 0x000f62000c1e9b00 */
[----:B------:R-:W-:Y:S01]  /*14d0*/  IMAD.MOV.U32 R32, RZ, RZ, 0x79785eba ;  /* 0x79785ebaff207424 */ /* 0x000fe200078e00ff */
[----:B------:R-:W-:Y:S01]  /*14e0*/  DMUL R8, R12, R12 ;  /* 0x0000000c0c087228 */ /* 0x000fe20000000000 */
[----:B------:R-:W-:Y:S01]  /*14f0*/  IMAD.MOV.U32 R3, RZ, RZ, 0x3de5db65 ;  /* 0x3de5db65ff037424 */ /* 0x000fe200078e00ff */
[----:B------:R-:W-:Y:S01]  /*1500*/  ISETP.NE.AND P1, PT, R16, RZ, PT ;  /* 0x000000ff1000720c */ /* 0x000fe20003f25270 */
[----:B------:R-:W-:Y:S01]  /*1510*/  UMOV UR4, 0x6dc9c883 ;  /* 0x6dc9c88300047882 */ /* 0x000fe20000000000 */
[----:B------:R-:W-:Y:S01]  /*1520*/  FSEL R32, -R32, 4.2945490664224492434e-19, !P2 ;  /* 0x20fd816420207808 */ /* 0x000fe20005000100 */
[----:B------:R-:W-:Y:S01]  /*1530*/  UMOV UR5, 0x3fe45f30 ;  /* 0x3fe45f3000057882 */ /* 0x000fe20000000000 */
[----:B------:R-:W-:Y:S01]  /*1540*/  FSEL R33, R3, -0.082518599927425384521, !P2 ;  /* 0xbda8ff8303217808 */ /* 0x000fe20005000000 */
[----:B------:R-:W-:Y:S01]  /*1550*/  BSSY B0, `(.L_x_22) ;  /* 0x000002c000007945 */ /* 0x000fe20003800000 */
[----:B------:R-:W-:-:S04]  /*1560*/  LOP3.LUT R3, R17, 0x7fffffff, RZ, 0xc0, !PT ;  /* 0x7fffffff11037812 */ /* 0x000fc800078ec0ff */
[C---:B------:R-:W-:Y:S02]  /*1570*/  ISETP.EQ.AND P3, PT, R3.reuse, 0x7ff00000, PT ;  /* 0x7ff000000300780c */ /* 0x040fe40003f62270 */
[----:B------:R-:W-:-:S04]  /*1580*/  ISETP.EQ.AND P4, PT, R3, 0x7ff00000, PT ;  /* 0x7ff000000300780c */ /* 0x000fc80003f82270 */
[----:B------:R-:W-:Y:S01]  /*1590*/  P2R R36, PR, RZ, 0x10 ;  /* 0x00000010ff247803 */ /* 0x000fe20000000000 */
[----:B--2---:R-:W-:Y:S02]  /*15a0*/  DFMA R28, R8, R32, R28 ;  /* 0x00000020081c722b */ /* 0x004fe4000000001c */
[----:B------:R-:W-:-:S06]  /*15b0*/  DMUL R32, R16, UR4 ;  /* 0x0000000410207c28 */ /* 0x000fcc0008000000 */
[----:B---3--:R-:W-:-:S08]  /*15c0*/  DFMA R26, R8, R28, R26 ;  /* 0x0000001c081a722b */ /* 0x008fd0000000001a */
[----:B----4-:R-:W-:-:S08]  /*15d0*/  DFMA R20, R8, R26, R20 ;  /* 0x0000001a0814722b */ /* 0x010fd00000000014 */
[----:B-----5:R-:W-:-:S08]  /*15e0*/  DFMA R6, R8, R20, R6 ;  /* 0x000000140806722b */ /* 0x020fd00000000006 */
[----:B------:R-:W-:-:S08]  /*15f0*/  DFMA R4, R8, R6, R4 ;  /* 0x000000060804722b */ /* 0x000fd00000000004 */
[----:B------:R-:W-:-:S08]  /*1600*/  DFMA R4, R8, R4, R10 ;  /* 0x000000040804722b */ /* 0x000fd0000000000a */
[----:B------:R-:W-:Y:S02]  /*1610*/  DFMA R12, R4, R12, R12 ;  /* 0x0000000c040c722b */ /* 0x000fe4000000000c */
[----:B------:R-:W-:-:S10]  /*1620*/  DFMA R4, R8, R4, 1 ;  /* 0x3ff000000804742b */ /* 0x000fd40000000004 */
[----:B------:R-:W-:Y:S02]  /*1630*/  FSEL R20, R12, R4, !P2 ;  /* 0x000000040c147208 */ /* 0x000fe40005000000 */
[----:B------:R-:W-:Y:S01]  /*1640*/  FSEL R21, R13, R5, !P2 ;  /* 0x000000050d157208 */ /* 0x000fe20005000000 */
[----:B------:R-:W-:Y:S06]  /*1650*/  @!P1 BRA P3, `(.L_x_23) ;  /* 0x0000000000649947 */ /* 0x000fec0001800000 */
[----:B------:R-:W1:Y:S01]  /*1660*/  F2I.F64 R6, R32 ;  /* 0x0000002000067311 */ /* 0x000e620000301100 */
[----:B------:R-:W-:Y:S01]  /*1670*/  UMOV UR4, 0x54442d18 ;  /* 0x54442d1800047882 */ /* 0x000fe20000000000 */
[----:B------:R-:W-:Y:S01]  /*1680*/  UMOV UR5, 0x3ff921fb ;  /* 0x3ff921fb00057882 */ /* 0x000fe20000000000 */
[----:B------:R-:W-:Y:S01]  /*1690*/  DSETP.GE.AND P2, PT, |R16|, 2.14748364800000000000e+09, PT ;  /* 0x41e000001000742a */ /* 0x000fe20003f46200 */
[----:B------:R-:W-:Y:S04]  /*16a0*/  BSSY B1, `(.L_x_24) ;  /* 0x0000012000017945 */ /* 0x000fe80003800000 */
[----:B-1----:R-:W1:Y:S01]  /*16b0*/  I2F.F64 R12, R6 ;  /* 0x00000006000c7312 */ /* 0x002e620000201c00 */
[----:B------:R2:W-:Y:S01]  /*16c0*/  STL [R35], R6 ;  /* 0x0000000623007387 */ /* 0x0005e20000100800 */
[----:B-1----:R-:W-:Y:S01]  /*16d0*/  DFMA R4, -R12, UR4, R16 ;  /* 0x000000040c047c2b */ /* 0x002fe20008000110 */
[----:B------:R-:W-:Y:S01]  /*16e0*/  UMOV UR4, 0x33145c00 ;  /* 0x33145c0000047882 */ /* 0x000fe20000000000 */
[----:B------:R-:W-:-:S06]  /*16f0*/  UMOV UR5, 0x3c91a626 ;  /* 0x3c91a62600057882 */ /* 0x000fcc0000000000 */
[----:B------:R-:W-:Y:S01]  /*1700*/  DFMA R4, -R12, UR4, R4 ;  /* 0x000000040c047c2b */ /* 0x000fe20008000104 */
[----:B------:R-:W-:Y:S01]  /*1710*/  UMOV UR4, 0x252049c0 ;  /* 0x252049c000047882 */ /* 0x000fe20000000000 */
[----:B------:R-:W-:-:S06]  /*1720*/  UMOV UR5, 0x397b839a ;  /* 0x397b839a00057882 */ /* 0x000fcc0000000000 */
[----:B------:R-:W-:Y:S01]  /*1730*/  DFMA R12, -R12, UR4, R4 ;  /* 0x000000040c0c7c2b */ /* 0x000fe20008000104 */
[----:B--2---:R-:W-:Y:S10]  /*1740*/  @!P2 BRA `(.L_x_25) ;  /* 0x00000000001ca947 */ /* 0x004ff40003800000 */
[----:B------:R-:W-:Y:S01]  /*1750*/  BSSY B2, `(.L_x_26) ;  /* 0x0000005000027945 */ /* 0x000fe20003800000 */
[----:B------:R-:W-:Y:S01]  /*1760*/  IMAD.MOV.U32 R12, RZ, RZ, R16 ;  /* 0x000000ffff0c7224 */ /* 0x000fe200078e0010 */
[----:B------:R-:W-:Y:S01]  /*1770*/  MOV R4, 0x17a0 ;  /* 0x000017a000047802 */ /* 0x000fe20000000f00 */
[----:B------:R-:W-:-:S07]  /*1780*/  IMAD.MOV.U32 R3, RZ, RZ, R17 ;  /* 0x000000ffff037224 */ /* 0x000fce00078e0011 */
[----:B0-----:R-:W-:Y:S05]  /*1790*/  CALL.REL.NOINC `($triton_$__internal_trig_reduction_slowpathd) ;  /* 0x0000001c00047944 */ /* 0x001fea0003c00000 */
[----:B------:R-:W-:Y:S05]  /*17a0*/  BSYNC B2 ;  /* 0x0000000000027941 */ /* 0x000fea0003800000 */
.L_x_26:
[----:B------:R0:W5:Y:S02]  /*17b0*/  LDL R6, [R35] ;  /* 0x0000000023067983 */ /* 0x0001640000100800 */
.L_x_25:
[----:B------:R-:W-:Y:S05]  /*17c0*/  BSYNC B1 ;  /* 0x0000000000017941 */ /* 0x000fea0003800000 */
.L_x_24:
[----:B-----5:R-:W-:Y:S01]  /*17d0*/  VIADD R3, R6, 0x1 ;  /* 0x0000000106037836 */ /* 0x020fe20000000000 */
[----:B------:R-:W-:Y:S06]  /*17e0*/  BRA `(.L_x_27) ;  /* 0x0000000000087947 */ /* 0x000fec0003800000 */
.L_x_23:
[----:B------:R-:W-:Y:S01]  /*17f0*/  DMUL R12, RZ, R16 ;  /* 0x00000010ff0c7228 */ /* 0x000fe20000000000 */
[----:B------:R-:W-:-:S10]  /*1800*/  IMAD.MOV.U32 R3, RZ, RZ, 0x1 ;  /* 0x00000001ff037424 */ /* 0x000fd400078e00ff */
.L_x_27:
[----:B------:R-:W-:Y:S05]  /*1810*/  BSYNC B0 ;  /* 0x0000000000007941 */ /* 0x000fea0003800000 */
.L_x_22:
[----:B------:R-:W1:Y:S01]  /*1820*/  LDC.64 R28, c[0x4][0x18] ;  /* 0x01000600ff1c7b82 */ /* 0x000e620000000a00 */
[----:B------:R-:W-:Y:S02]  /*1830*/  LOP3.LUT P2, R4, R3, 0x1, RZ, 0xc0, !PT ;  /* 0x0000000103047812 */ /* 0x000fe4000784c0ff */
[----:B------:R-:W-:Y:S02]  /*1840*/  ISETP.NE.AND P5, PT, R23, RZ, PT ;  /* 0x000000ff1700720c */ /* 0x000fe40003fa5270 */
[----:B------:R-:W-:Y:S01]  /*1850*/  ISETP.NE.AND P4, PT, R22, RZ, PT ;  /* 0x000000ff1600720c */ /* 0x000fe20003f85270 */
[----:B------:R-:W-:-:S04]  /*1860*/  IMAD.SHL.U32 R5, R4, 0x8, RZ ;  /* 0x0000000804057824 */ /* 0x000fc800078e00ff */
[----:B-1----:R-:W-:-:S05]  /*1870*/  IMAD.WIDE.U32 R28, R5, 0x8, R28 ;  /* 0x00000008051c7825 */ /* 0x002fca00078e001c */
[----:B------:R-:W2:Y:S04]  /*1880*/  LDG.E.64.CONSTANT R22, desc[UR6][R28.64+0x8] ;  /* 0x000008061c167981 */ /* 0x000ea8000c1e9b00 */
[----:B------:R-:W3:Y:S01]  /*1890*/  LDG.E.64.CONSTANT R6, desc[UR6][R28.64+0x10] ;  /* 0x000010061c067981 */ /* 0x000ee2000c1e9b00 */
[----:B------:R-:W-:-:S03]  /*18a0*/  IMAD.MOV.U32 R8, RZ, RZ, 0x3de5db65 ;  /* 0x3de5db65ff087424 */ /* 0x000fc600078e00ff */
[----:B------:R-:W4:Y:S01]  /*18b0*/  LDG.E.64.CONSTANT R10, desc[UR6][R28.64+0x18] ;  /* 0x000018061c0a7981 */ /* 0x000f22000c1e9b00 */
[----:B------:R-:W-:Y:S01]  /*18c0*/  IMAD.MOV.U32 R30, RZ, RZ, 0x79785eba ;  /* 0x79785ebaff1e7424 */ /* 0x000fe200078e00ff */
[----:B------:R-:W-:Y:S01]  /*18d0*/  DMUL R4, R12, R12 ;  /* 0x0000000c0c047228 */ /* 0x000fe20000000000 */
[----:B------:R-:W-:Y:S01]  /*18e0*/  FSEL R31, R8, -0.082518599927425384521, !P2 ;  /* 0xbda8ff83081f7808 */ /* 0x000fe20005000000 */
[----:B------:R-:W5:Y:S02]  /*18f0*/  LDG.E.64.CONSTANT R26, desc[UR6][R28.64+0x30] ;  /* 0x000030061c1a7981 */ /* 0x000f64000c1e9b00 */
[----:B------:R-:W-:Y:S02]  /*1900*/  FSEL R30, -R30, 4.2945490664224492434e-19, !P2 ;  /* 0x20fd81641e1e7808 */ /* 0x000fe40005000100 */
[----:B------:R-:W4:Y:S04]  /*1910*/  LDG.E.64.CONSTANT R8, desc[UR6][R28.64+0x20] ;  /* 0x000020061c087981 */ /* 0x000f28000c1e9b00 */
[C---:B--2---:R-:W-:Y:S01]  /*1920*/  DFMA R30, R4.reuse, R30, R22 ;  /* 0x0000001e041e722b */ /* 0x044fe20000000016 */
[----:B------:R-:W2:Y:S07]  /*1930*/  LDG.E.64.CONSTANT R22, desc[UR6][R28.64+0x28] ;  /* 0x000028061c167981 */ /* 0x000eae000c1e9b00 */
[----:B---3--:R-:W-:-:S08]  /*1940*/  DFMA R6, R4, R30, R6 ;  /* 0x0000001e0406722b */ /* 0x008fd00000000006 */
[----:B----4-:R-:W-:-:S08]  /*1950*/  DFMA R6, R4, R6, R10 ;  /* 0x000000060406722b */ /* 0x010fd0000000000a */
[----:B------:R-:W-:Y:S01]  /*1960*/  DFMA R6, R4, R6, R8 ;  /* 0x000000060406722b */ /* 0x000fe20000000008 */
[----:B------:R-:W-:Y:S01]  /*1970*/  BSSY B0, `(.L_x_28) ;  /* 0x0000024000007945 */ /* 0x000fe20003800000 */
[----:B------:R-:W-:-:S06]  /*1980*/  LOP3.LUT P3, RZ, R3, 0x2, RZ, 0xc0, !PT ;  /* 0x0000000203ff7812 */ /* 0x000fcc000786c0ff */
[----:B--2---:R-:W-:-:S08]  /*1990*/  DFMA R6, R4, R6, R22 ;  /* 0x000000060406722b */ /* 0x004fd00000000016 */
[----:B-----5:R-:W-:-:S08]  /*19a0*/  DFMA R6, R4, R6, R26 ;  /* 0x000000060406722b */ /* 0x020fd0000000001a */
[----:B------:R-:W-:Y:S02]  /*19b0*/  DFMA R12, R6, R12, R12 ;  /* 0x0000000c060c722b */ /* 0x000fe4000000000c */
[----:B------:R-:W-:-:S10]  /*19c0*/  DFMA R4, R4, R6, 1 ;  /* 0x3ff000000404742b */ /* 0x000fd40000000006 */
[----:B------:R-:W-:Y:S02]  /*19d0*/  FSEL R22, R12, R4, !P2 ;  /* 0x000000040c167208 */ /* 0x000fe40005000000 */
[----:B------:R-:W-:Y:S02]  /*19e0*/  FSEL R23, R13, R5, !P2 ;  /* 0x000000050d177208 */ /* 0x000fe40005000000 */
[----:B------:R-:W-:Y:S01]  /*19f0*/  LOP3.LUT P2, RZ, R24, 0x2, RZ, 0xc0, !PT ;  /* 0x0000000218ff7812 */ /* 0x000fe2000784c0ff */
[----:B------:R-:W-:-:S03]  /*1a00*/  DFMA R24, R20, -1, RZ ;  /* 0xbff000001418782b */ /* 0x000fc600000000ff */
[----:B------:R-:W-:Y:S01]  /*1a10*/  DFMA R30, R22, -1, RZ ;  /* 0xbff00000161e782b */ /* 0x000fe200000000ff */
[----:B------:R-:W-:Y:S10]  /*1a20*/  @!P5 BRA P4, `(.L_x_29) ;  /* 0x000000000058d947 */ /* 0x000ff40002000000 */
[----:B------:R-:W1:Y:S01]  /*1a30*/  F2I.F64 R18, R18 ;  /* 0x0000001200127311 */ /* 0x000e620000301100 */
[----:B------:R-:W-:Y:S01]  /*1a40*/  UMOV UR4, 0x54442d18 ;  /* 0x54442d1800047882 */ /* 0x000fe20000000000 */
[----:B------:R-:W-:Y:S01]  /*1a50*/  UMOV UR5, 0x3ff921fb ;  /* 0x3ff921fb00057882 */ /* 0x000fe20000000000 */
[----:B------:R-:W-:-:S05]  /*1a60*/  DSETP.GE.AND P4, PT, |R14|, 2.14748364800000000000e+09, PT ;  /* 0x41e000000e00742a */ /* 0x000fca0003f86200 */
        /* <DEDUP_REMOVED lines=16> */
.L_x_31:
[----:B------:R0:W5:Y:S01]  /*1b70*/  LDL R18, [R35] ;  /* 0x0000000023127983 */ /* 0x0001620000100800 */
[----:B------:R-:W-:Y:S05]  /*1b80*/  BRA `(.L_x_30) ;  /* 0x0000000000087947 */ /* 0x000fea0003800000 */
.L_x_29:
[----:B------:R-:W-:Y:S01]  /*1b90*/  DMUL R12, RZ, R14 ;  /* 0x0000000eff0c7228 */ /* 0x000fe20000000000 */
[----:B------:R-:W-:-:S10]  /*1ba0*/  IMAD.MOV.U32 R18, RZ, RZ, RZ ;  /* 0x000000ffff127224 */ /* 0x000fd400078e00ff */
.L_x_30:
[----:B------:R-:W-:Y:S05]  /*1bb0*/  BSYNC B0 ;  /* 0x0000000000007941 */ /* 0x000fea0003800000 */
.L_x_28:
[----:B------:R-:W1:Y:S01]  /*1bc0*/  LDC.64 R28, c[0x4][0x18] ;  /* 0x01000600ff1c7b82 */ /* 0x000e620000000a00 */
[----:B-----5:R-:W-:Y:S02]  /*1bd0*/  LOP3.LUT P4, R3, R18, 0x1, RZ, 0xc0, !PT ;  /* 0x0000000112037812 */ /* 0x020fe4000788c0ff */
[----:B------:R-:W-:-:S03]  /*1be0*/  ISETP.NE.AND P5, PT, R36, RZ, PT ;  /* 0x000000ff2400720c */ /* 0x000fc60003fa5270 */
[----:B------:R-:W-:-:S04]  /*1bf0*/  IMAD.SHL.U32 R3, R3, 0x8, RZ ;  /* 0x0000000803037824 */ /* 0x000fc800078e00ff */
[----:B-1----:R-:W-:-:S05]  /*1c00*/  IMAD.WIDE.U32 R28, R3, 0x8, R28 ;  /* 0x00000008031c7825 */ /* 0x002fca00078e001c */
[----:B------:R-:W2:Y:S04]  /*1c10*/  LDG.E.64.CONSTANT R10, desc[UR6][R28.64+0x8] ;  /* 0x000008061c0a7981 */ /* 0x000ea8000c1e9b00 */
[----:B------:R-:W3:Y:S04]  /*1c20*/  LDG.E.64.CONSTANT R26, desc[UR6][R28.64+0x10] ;  /* 0x000010061c1a7981 */ /* 0x000ee8000c1e9b00 */
[----:B------:R-:W4:Y:S01]  /*1c30*/  LDG.E.64.CONSTANT R8, desc[UR6][R28.64+0x18] ;  /* 0x000018061c087981 */ /* 0x000f22000c1e9b00 */
[----:B------:R-:W-:Y:S01]  /*1c40*/  IMAD.MOV.U32 R40, RZ, RZ, 0x79785eba ;  /* 0x79785ebaff287424 */ /* 0x000fe200078e00ff */
[----:B------:R-:W-:Y:S01]  /*1c50*/  DMUL R4, R12, R12 ;  /* 0x0000000c0c047228 */ /* 0x000fe20000000000 */
[----:B------:R-:W-:Y:S01]  /*1c60*/  IMAD.MOV.U32 R3, RZ, RZ, 0x3de5db65 ;  /* 0x3de5db65ff037424 */ /* 0x000fe200078e00ff */
[----:B------:R-:W5:Y:S02]  /*1c70*/  LDG.E.64.CONSTANT R6, desc[UR6][R28.64+0x20] ;  /* 0x000020061c067981 */ /* 0x000f64000c1e9b00 */
[----:B------:R-:W-:-:S02]  /*1c80*/  FSEL R40, -R40, 4.2945490664224492434e-19, !P4 ;  /* 0x20fd816428287808 */ /* 0x000fc40006000100 */
[----:B------:R-:W-:Y:S01]  /*1c90*/  FSEL R41, R3, -0.082518599927425384521, !P4 ;  /* 0xbda8ff8303297808 */ /* 0x000fe20006000000 */
[----:B------:R-:W5:Y:S05]  /*1ca0*/  LDG.E.64.CONSTANT R14, desc[UR6][R28.64+0x30] ;  /* 0x000030061c0e7981 */ /* 0x000f6a000c1e9b00 */
[C---:B--2---:R-:W-:Y:S01]  /*1cb0*/  DFMA R40, R4.reuse, R40, R10 ;  /* 0x000000280428722b */ /* 0x044fe2000000000a */
[----:B------:R-:W2:Y:S07]  /*1cc0*/  LDG.E.64.CONSTANT R10, desc[UR6][R28.64+0x28] ;  /* 0x000028061c0a7981 */ /* 0x000eae000c1e9b00 */
[----:B---3--:R-:W-:-:S08]  /*1cd0*/  DFMA R26, R4, R40, R26 ;  /* 0x00000028041a722b */ /* 0x008fd0000000001a */
[----:B----4-:R-:W-:-:S08]  /*1ce0*/  DFMA R8, R4, R26, R8 ;  /* 0x0000001a0408722b */ /* 0x010fd00000000008 */
[C---:B-----5:R-:W-:Y:S01]  /*1cf0*/  DFMA R6, R4.reuse, R8, R6 ;  /* 0x000000080406722b */ /* 0x060fe20000000006 */
[----:B------:R-:W-:Y:S07]  /*1d00*/  BSSY B0, `(.L_x_32) ;  /* 0x0000028000007945 */ /* 0x000fee0003800000 */
[----:B--2---:R-:W-:-:S08]  /*1d10*/  DFMA R6, R4, R6, R10 ;  /* 0x000000060406722b */ /* 0x004fd0000000000a */
[----:B------:R-:W-:-:S08]  /*1d20*/  DFMA R6, R4, R6, R14 ;  /* 0x000000060406722b */ /* 0x000fd0000000000e */
[----:B------:R-:W-:Y:S02]  /*1d30*/  DFMA R12, R6, R12, R12 ;  /* 0x0000000c060c722b */ /* 0x000fe4000000000c */
[----:B------:R-:W-:-:S10]  /*1d40*/  DFMA R4, R4, R6, 1 ;  /* 0x3ff000000404742b */ /* 0x000fd40000000006 */
[----:B------:R-:W-:Y:S02]  /*1d50*/  FSEL R6, R12, R4, !P4 ;  /* 0x000000040c067208 */ /* 0x000fe40006000000 */
[----:B------:R-:W-:-:S06]  /*1d60*/  FSEL R7, R13, R5, !P4 ;  /* 0x000000050d077208 */ /* 0x000fcc0006000000 */
[----:B------:R-:W-:Y:S01]  /*1d70*/  DFMA R4, R6, -1, RZ ;  /* 0xbff000000604782b */ /* 0x000fe200000000ff */
[----:B------:R-:W-:Y:S02]  /*1d80*/  LOP3.LUT P4, RZ, R18, 0x2, RZ, 0xc0, !PT ;  /* 0x0000000212ff7812 */ /* 0x000fe4000788c0ff */
[----:B------:R-:W-:Y:S02]  /*1d90*/  FSEL R14, R20, R24, !P2 ;  /* 0x00000018140e7208 */ /* 0x000fe40005000000 */
[----:B------:R-:W-:Y:S02]  /*1da0*/  FSEL R15, R21, R25, !P2 ;  /* 0x00000019150f7208 */ /* 0x000fe40005000000 */
[----:B------:R-:W-:Y:S02]  /*1db0*/  FSEL R20, R22, R30, !P3 ;  /* 0x0000001e16147208 */ /* 0x000fe40005800000 */
[----:B------:R-:W-:Y:S02]  /*1dc0*/  FSEL R21, R23, R31, !P3 ;  /* 0x0000001f17157208 */ /* 0x000fe40005800000 */
[----:B------:R-:W-:-:S02]  /*1dd0*/  FSEL R18, R6, R4, !P4 ;  /* 0x0000000406127208 */ /* 0x000fc40006000000 */
[----:B------:R-:W-:Y:S01]  /*1de0*/  FSEL R19, R7, R5, !P4 ;  /* 0x0000000507137208 */ /* 0x000fe20006000000 */
[----:B------:R-:W-:Y:S06]  /*1df0*/  @!P1 BRA P5, `(.L_x_33) ;  /* 0x0000000000589947 */ /* 0x000fec0002800000 */
        /* <DEDUP_REMOVED lines=20> */
.L_x_35:
[----:B------:R0:W5:Y:S01]  /*1f40*/  LDL R32, [R35] ;  /* 0x0000000023207983 */ /* 0x0001620000100800 */
[----:B------:R-:W-:Y:S05]  /*1f50*/  BRA `(.L_x_34) ;  /* 0x0000000000087947 */ /* 0x000fea0003800000 */
.L_x_33:
[----:B------:R-:W-:Y:S01]  /*1f60*/  DMUL R12, RZ, R16 ;  /* 0x00000010ff0c7228 */ /* 0x000fe20000000000 */
[----:B------:R-:W-:-:S10]  /*1f70*/  IMAD.MOV.U32 R32, RZ, RZ, RZ ;  /* 0x000000ffff207224 */ /* 0x000fd400078e00ff */
.L_x_34:
[----:B------:R-:W-:Y:S05]  /*1f80*/  BSYNC B0 ;  /* 0x0000000000007941 */ /* 0x000fea0003800000 */
.L_x_32:
[----:B------:R-:W1:Y:S01]  /*1f90*/  LDC.64 R6, c[0x4][0x18] ;  /* 0x01000600ff067b82 */ /* 0x000e620000000a00 */
[----:B-----5:R-:W-:-:S05]  /*1fa0*/  LOP3.LUT P1, R0, R32, 0x1, RZ, 0xc0, !PT ;  /* 0x0000000120007812 */ /* 0x020fca000782c0ff */
[----:B------:R-:W-:-:S04]  /*1fb0*/  IMAD.SHL.U32 R3, R0, 0x8, RZ ;  /* 0x0000000800037824 */ /* 0x000fc800078e00ff */
[----:B-1----:R-:W-:-:S05]  /*1fc0*/  IMAD.WIDE.U32 R6, R3, 0x8, R6 ;  /* 0x0000000803067825 */ /* 0x002fca00078e0006 */
[----:B------:R-:W2:Y:S04]  /*1fd0*/  LDG.E.64.CONSTANT R8, desc[UR6][R6.64+0x8] ;  /* 0x0000080606087981 */ /* 0x000ea8000c1e9b00 */
[----:B------:R-:W3:Y:S04]  /*1fe0*/  LDG.E.64.CONSTANT R10, desc[UR6][R6.64+0x10] ;  /* 0x00001006060a7981 */ /* 0x000ee8000c1e9b00 */
[----:B------:R-:W4:Y:S04]  /*1ff0*/  LDG.E.64.CONSTANT R16, desc[UR6][R6.64+0x18] ;  /* 0x0000180606107981 */ /* 0x000f28000c1e9b00 */
[----:B------:R-:W5:Y:S04]  /*2000*/  LDG.E.64.CONSTANT R22, desc[UR6][R6.64+0x20] ;  /* 0x0000200606167981 */ /* 0x000f68000c1e9b00 */
[----:B------:R-:W4:Y:S04]  /*2010*/  LDG.E.64.CONSTANT R24, desc[UR6][R6.64+0x28] ;  /* 0x0000280606187981 */ /* 0x000f28000c1e9b00 */
[----:B------:R1:W5:Y:S01]  /*2020*/  LDG.E.64.CONSTANT R4, desc[UR6][R6.64+0x30] ;  /* 0x0000300606047981 */ /* 0x000362000c1e9b00 */
[----:B------:R-:W-:Y:S01]  /*2030*/  IMAD.MOV.U32 R26, RZ, RZ, 0x79785eba ;  /* 0x79785ebaff1a7424 */ /* 0x000fe200078e00ff */
[----:B------:R-:W-:Y:S01]  /*2040*/  DMUL R2, R12, R12 ;  /* 0x0000000c0c027228 */ /* 0x000fe20000000000 */
[----:B------:R-:W-:-:S02]  /*2050*/  IMAD.MOV.U32 R0, RZ, RZ, 0x3de5db65 ;  /* 0x3de5db65ff007424 */ /* 0x000fc400078e00ff */
[----:B------:R-:W-:Y:S01]  /*2060*/  IMAD R37, R38, 0x80, R37 ;  /* 0x0000008026257824 */ /* 0x000fe200078e0225 */
[----:B------:R-:W-:Y:S02]  /*2070*/  FSEL R26, -R26, 4.2945490664224492434e-19, !P1 ;  /* 0x20fd81641a1a7808 */ /* 0x000fe40004800100 */
[----:B------:R-:W-:Y:S01]  /*2080*/  FSEL R27, R0, -0.082518599927425384521, !P1 ;  /* 0xbda8ff83001b7808 */ /* 0x000fe20004800000 */
[----:B-1----:R-:W1:Y:S05]  /*2090*/  LDC.64 R6, c[0x0][0x220] ;  /* 0x00008800ff067b82 */ /* 0x002e6a0000000a00 */
[----:B--2---:R-:W-:-:S08]  /*20a0*/  DFMA R8, R2, R26, R8 ;  /* 0x0000001a0208722b */ /* 0x004fd00000000008 */
[C---:B---3--:R-:W-:Y:S01]  /*20b0*/  DFMA R8, R2.reuse, R8, R10 ;  /* 0x000000080208722b */ /* 0x048fe2000000000a */
[----:B------:R-:W-:Y:S07]  /*20c0*/  F2F.F32.F64 R11, R20 ;  /* 0x00000014000b7310 */ /* 0x000fee0000301000 */
[C---:B----4-:R-:W-:Y:S01]  /*20d0*/  DFMA R8, R2.reuse, R8, R16 ;  /* 0x000000080208722b */ /* 0x050fe20000000010 */
[----:B------:R-:W2:Y:S07]  /*20e0*/  F2F.F32.F64 R10, R14 ;  /* 0x0000000e000a7310 */ /* 0x000eae0000301000 */
[----:B-----5:R-:W-:-:S08]  /*20f0*/  DFMA R8, R2, R8, R22 ;  /* 0x000000080208722b */ /* 0x020fd00000000016 */
[----:B------:R-:W-:-:S08]  /*2100*/  DFMA R8, R2, R8, R24 ;  /* 0x000000080208722b */ /* 0x000fd00000000018 */
[----:B------:R-:W-:Y:S02]  /*2110*/  DFMA R4, R2, R8, R4 ;  /* 0x000000080204722b */ /* 0x000fe40000000004 */
[----:B------:R-:W3:Y:S06]  /*2120*/  LDC.64 R8, c[0x0][0x228] ;  /* 0x00008a00ff087b82 */ /* 0x000eec0000000a00 */
[----:B------:R-:W-:Y:S02]  /*2130*/  DFMA R12, R4, R12, R12 ;  /* 0x0000000c040c722b */ /* 0x000fe4000000000c */
[----:B------:R-:W-:Y:S01]  /*2140*/  DFMA R2, R2, R4, 1 ;  /* 0x3ff000000202742b */ /* 0x000fe20000000004 */
[----:B-1----:R-:W-:-:S05]  /*2150*/  IMAD.WIDE R4, R37, 0x4, R6 ;  /* 0x0000000425047825 */ /* 0x002fca00078e0206 */
[----:B--2---:R1:W-:Y:S04]  /*2160*/  @!P0 STG.E.64 desc[UR6][R4.64], R10 ;  /* 0x0000000a04008986 */ /* 0x0043e8000c101b06 */
[----:B------:R-:W-:Y:S02]  /*2170*/  FSEL R6, R12, R2, !P1 ;  /* 0x000000020c067208 */ /* 0x000fe40004800000 */
[----:B------:R-:W-:Y:S02]  /*2180*/  FSEL R7, R13, R3, !P1 ;  /* 0x000000030d077208 */ /* 0x000fe40004800000 */
[----:B------:R-:W-:-:S04]  /*2190*/  LOP3.LUT P1, RZ, R32, 0x2, RZ, 0xc0, !PT ;  /* 0x0000000220ff7812 */ /* 0x000fc8000782c0ff */
[----:B------:R-:W-:Y:S01]  /*21a0*/  DFMA R2, R6, -1, RZ ;  /* 0xbff000000602782b */ /* 0x000fe200000000ff */
[----:B---3--:R-:W-:Y:S10]  /*21b0*/  @P0 EXIT ;  /* 0x000000000000094d */ /* 0x008ff40003800000 */
[----:B-1----:R-:W-:Y:S01]  /*21c0*/  FSEL R4, R6, R2, !P1 ;  /* 0x0000000206047208 */ /* 0x002fe20004800000 */
[----:B------:R-:W-:Y:S01]  /*21d0*/  F2F.F32.F64 R10, R18 ;  /* 0x00000012000a7310 */ /* 0x000fe20000301000 */
[----:B------:R-:W-:Y:S01]  /*21e0*/  FSEL R5, R7, R3, !P1 ;  /* 0x0000000307057208 */ /* 0x000fe20004800000 */
[----:B------:R-:W-:-:S06]  /*21f0*/  IMAD.WIDE R2, R37, 0x4, R8 ;  /* 0x0000000425027825 */ /* 0x000fcc00078e0208 */
[----:B------:R-:W0:Y:S02]  /*2200*/  F2F.F32.F64 R11, R4 ;  /* 0x00000004000b7310 */ /* 0x000e240000301000 */
[----:B0-----:R-:W-:Y:S01]  /*2210*/  STG.E.64 desc[UR6][R2.64], R10 ;  /* 0x0000000a02007986 */ /* 0x001fe2000c101b06 */
[----:B------:R-:W-:Y:S05]  /*2220*/  EXIT ;  /* 0x000000000000794d */ /* 0x000fea0003800000 */
        .weak           $__internal_0_$__cuda_sm20_div_rn_f64_full
        .type           $__internal_0_$__cuda_sm20_div_rn_f64_full,@function
        .size           $__internal_0_$__cuda_sm20_div_rn_f64_full,($triton_$__internal_accurate_pow - $__internal_0_$__cuda_sm20_div_rn_f64_full)
$__internal_0_$__cuda_sm20_div_rn_f64_full:
[C---:B------:R-:W-:Y:S01]  /*2230*/  FSETP.GEU.AND P1, PT, |R17|.reuse, 1.469367938527859385e-39, PT ;  /* 0x001000001100780b */ /* 0x040fe20003f2e200 */
[----:B------:R-:W-:Y:S01]  /*2240*/  IMAD.MOV.U32 R18, RZ, RZ, 0x1 ;  /* 0x00000001ff127424 */ /* 0x000fe200078e00ff */
[C---:B------:R-:W-:Y:S01]  /*2250*/  LOP3.LUT R12, R17.reuse, 0x800fffff, RZ, 0xc0, !PT ;  /* 0x800fffff110c7812 */ /* 0x040fe200078ec0ff */
[----:B------:R-:W-:Y:S01]  /*2260*/  IMAD.MOV.U32 R3, RZ, RZ, 0x1ca00000 ;  /* 0x1ca00000ff037424 */ /* 0x000fe200078e00ff */
[----:B------:R-:W-:Y:S02]  /*2270*/  LOP3.LUT R28, R17, 0x7ff00000, RZ, 0xc0, !PT ;  /* 0x7ff00000111c7812 */ /* 0x000fe400078ec0ff */
[----:B------:R-:W-:Y:S01]  /*2280*/  LOP3.LUT R13, R12, 0x3ff00000, RZ, 0xfc, !PT ;  /* 0x3ff000000c0d7812 */ /* 0x000fe200078efcff */
[----:B------:R-:W-:-:S06]  /*2290*/  IMAD.MOV.U32 R12, RZ, RZ, R16 ;  /* 0x000000ffff0c7224 */ /* 0x000fcc00078e0010 */
[----:B------:R-:W-:-:S06]  /*22a0*/  @!P1 DMUL R12, R16, 8.98846567431157953865e+307 ;  /* 0x7fe00000100c9828 */ /* 0x000fcc0000000000 */
[----:B------:R-:W0:Y:S02]  /*22b0*/  MUFU.RCP64H R19, R13 ;  /* 0x0000000d00137308 */ /* 0x000e240000001800 */
[----:B0-----:R-:W-:-:S08]  /*22c0*/  DFMA R10, R18, -R12, 1 ;  /* 0x3ff00000120a742b */ /* 0x001fd0000000080c */
[----:B------:R-:W-:Y:S01]  /*22d0*/  DFMA R22, R10, R10, R10 ;  /* 0x0000000a0a16722b */ /* 0x000fe2000000000a */
[----:B------:R-:W-:Y:S02]  /*22e0*/  IMAD.U32 R11, RZ, RZ, UR5 ;  /* 0x00000005ff0b7e24 */ /* 0x000fe4000f8e00ff */
[----:B------:R-:W-:-:S03]  /*22f0*/  IMAD.U32 R10, RZ, RZ, UR4 ;  /* 0x00000004ff0a7e24 */ /* 0x000fc6000f8e00ff */
[----:B------:R-:W-:Y:S02]  /*2300*/  LOP3.LUT R21, R11, 0x7ff00000, RZ, 0xc0, !PT ;  /* 0x7ff000000b157812 */ /* 0x000fe400078ec0ff */
[----:B------:R-:W-:Y:S01]  /*2310*/  DFMA R22, R18, R22, R18 ;  /* 0x000000161216722b */ /* 0x000fe20000000012 */
[----:B------:R-:W-:Y:S01]  /*2320*/  IMAD.MOV.U32 R18, RZ, RZ, R10 ;  /* 0x000000ffff127224 */ /* 0x000fe200078e000a */
[----:B------:R-:W-:Y:S01]  /*2330*/  ISETP.GE.U32.AND P2, PT, R21, R28, PT ;  /* 0x0000001c1500720c */ /* 0x000fe20003f46070 */
[----:B------:R-:W-:-:S03]  /*2340*/  IMAD.MOV.U32 R29, RZ, RZ, R21 ;  /* 0x000000ffff1d7224 */ /* 0x000fc600078e0015 */
[----:B------:R-:W-:Y:S02]  /*2350*/  SEL R19, R3, 0x63400000, !P2 ;  /* 0x6340000003137807 */ /* 0x000fe40005000000 */
[----:B------:R-:W-:Y:S01]  /*2360*/  DFMA R24, R22, -R12, 1 ;  /* 0x3ff000001618742b */ /* 0x000fe2000000080c */
[----:B------:R-:W-:Y:S02]  /*2370*/  FSETP.GEU.AND P2, PT, |R11|, 1.469367938527859385e-39, PT ;  /* 0x001000000b00780b */ /* 0x000fe40003f4e200 */
[----:B------:R-:W-:-:S05]  /*2380*/  LOP3.LUT R19, R19, 0x800fffff, R11, 0xf8, !PT ;  /* 0x800fffff13137812 */ /* 0x000fca00078ef80b */
[----:B------:R-:W-:-:S06]  /*2390*/  DFMA R22, R22, R24, R22 ;  /* 0x000000181616722b */ /* 0x000fcc0000000016 */
[----:B------:R-:W-:Y:S05]  /*23a0*/  @P2 BRA `(.L_x_36) ;  /* 0x0000000000202947 */ /* 0x000fea0003800000 */
[----:B------:R-:W-:-:S04]  /*23b0*/  LOP3.LUT R24, R17, 0x7ff00000, RZ, 0xc0, !PT ;  /* 0x7ff0000011187812 */ /* 0x000fc800078ec0ff */
[----:B------:R-:W-:Y:S01]  /*23c0*/  ISETP.GE.U32.AND P2, PT, R21, R24, PT ;  /* 0x000000181500720c */ /* 0x000fe20003f46070 */
[----:B------:R-:W-:-:S03]  /*23d0*/  IMAD.MOV.U32 R24, RZ, RZ, RZ ;  /* 0x000000ffff187224 */ /* 0x000fc600078e00ff */
[----:B------:R-:W-:-:S04]  /*23e0*/  SEL R25, R3, 0x63400000, !P2 ;  /* 0x6340000003197807 */ /* 0x000fc80005000000 */
[----:B------:R-:W-:-:S04]  /*23f0*/  LOP3.LUT R25, R25, 0x80000000, R11, 0xf8, !PT ;  /* 0x8000000019197812 */ /* 0x000fc800078ef80b */
[----:B------:R-:W-:-:S06]  /*2400*/  LOP3.LUT R25, R25, 0x100000, RZ, 0xfc, !PT ;  /* 0x0010000019197812 */ /* 0x000fcc00078efcff */
[----:B------:R-:W-:-:S10]  /*2410*/  DFMA R18, R18, 2, -R24 ;  /* 0x400000001212782b */ /* 0x000fd40000000818 */
[----:B------:R-:W-:-:S07]  /*2420*/  LOP3.LUT R29, R19, 0x7ff00000, RZ, 0xc0, !PT ;  /* 0x7ff00000131d7812 */ /* 0x000fce00078ec0ff */
.L_x_36:
[----:B------:R-:W-:Y:S01]  /*2430*/  VIADD R30, R29, 0xffffffff ;  /* 0xffffffff1d1e7836 */ /* 0x000fe20000000000 */
[----:B------:R-:W-:Y:S01]  /*2440*/  @!P1 LOP3.LUT R28, R13, 0x7ff00000, RZ, 0xc0, !PT ;  /* 0x7ff000000d1c9812 */ /* 0x000fe200078ec0ff */
[----:B------:R-:W-:Y:S01]  /*2450*/  DMUL R24, R22, R18 ;  /* 0x0000001216187228 */ /* 0x000fe20000000000 */
[----:B------:R-:W-:Y:S02]  /*2460*/  BSSY B1, `(.L_x_37) ;  /* 0x0000039000017945 */ /* 0x000fe40003800000 */
[----:B------:R-:W-:Y:S01]  /*2470*/  ISETP.GT.U32.AND P1, PT, R30, 0x7feffffe, PT ;  /* 0x7feffffe1e00780c */ /* 0x000fe20003f24070 */
[----:B------:R-:W-:-:S04]  /*2480*/  VIADD R30, R28, 0xffffffff ;  /* 0xffffffff1c1e7836 */ /* 0x000fc80000000000 */
[----:B------:R-:W-:Y:S01]  /*2490*/  DFMA R26, R24, -R12, R18 ;  /* 0x8000000c181a722b */ /* 0x000fe20000000012 */
[----:B------:R-:W-:-:S07]  /*24a0*/  ISETP.GT.U32.OR P1, PT, R30, 0x7feffffe, P1 ;  /* 0x7feffffe1e00780c */ /* 0x000fce0000f24470 */
[----:B------:R-:W-:-:S06]  /*24b0*/  DFMA R22, R22, R26, R24 ;  /* 0x0000001a1616722b */ /* 0x000fcc0000000018 */
[----:B------:R-:W-:Y:S05]  /*24c0*/  @P1 BRA `(.L_x_38) ;  /* 0x0000000000741947 */ /* 0x000fea0003800000 */
[----:B------:R-:W-:Y:S01]  /*24d0*/  LOP3.LUT R24, R17, 0x7ff00000, RZ, 0xc0, !PT ;  /* 0x7ff0000011187812 */ /* 0x000fe200078ec0ff */
[----:B------:R-:W-:-:S03]  /*24e0*/  UMOV UR8, 0xb9600000 ;  /* 0xb960000000087882 */ /* 0x000fc60000000000 */
[----:B------:R-:W-:Y:S01]  /*24f0*/  ISETP.GE.U32.AND P1, PT, R21, R24, PT ;  /* 0x000000181500720c */ /* 0x000fe20003f26070 */
[----:B------:R-:W-:-:S05]  /*2500*/  IMAD.MOV R10, RZ, RZ, -R24 ;  /* 0x000000ffff0a7224 */ /* 0x000fca00078e0a18 */
[----:B------:R-:W-:Y:S02]  /*2510*/  VIADDMNMX R21, R21, R10, UR8, !PT ;  /* 0x0000000815157e46 */ /* 0x000fe4000f80010a */
[----:B------:R-:W-:Y:S02]  /*2520*/  SEL R10, R3, 0x63400000, !P1 ;  /* 0x63400000030a7807 */ /* 0x000fe40004800000 */
[----:B------:R-:W-:-:S05]  /*2530*/  VIMNMX R21, R21, 0x46a00000, PT ;  /* 0x46a0000015157848 */ /* 0x000fca0003fe0100 */
[----:B------:R-:W-:Y:S02]  /*2540*/  IMAD.IADD R21, R21, 0x1, -R10 ;  /* 0x0000000115157824 */ /* 0x000fe400078e0a0a */
[----:B------:R-:W-:Y:S02]  /*2550*/  IMAD.MOV.U32 R10, RZ, RZ, RZ ;  /* 0x000000ffff0a7224 */ /* 0x000fe400078e00ff */
[----:B------:R-:W-:-:S06]  /*2560*/  VIADD R11, R21, 0x7fe00000 ;  /* 0x7fe00000150b7836 */ /* 0x000fcc0000000000 */
[----:B------:R-:W-:-:S10]  /*2570*/  DMUL R24, R22, R10 ;  /* 0x0000000a16187228 */ /* 0x000fd40000000000 */
[----:B------:R-:W-:-:S13]  /*2580*/  FSETP.GTU.AND P1, PT, |R25|, 1.469367938527859385e-39, PT ;  /* 0x001000001900780b */ /* 0x000fda0003f2c200 */
[----:B------:R-:W-:Y:S05]  /*2590*/  @P1 BRA `(.L_x_39) ;  /* 0x0000000000941947 */ /* 0x000fea0003800000 */
[----:B------:R-:W-:Y:S01]  /*25a0*/  DFMA R12, R22, -R12, R18 ;  /* 0x8000000c160c722b */ /* 0x000fe20000000012 */
[----:B------:R-:W-:-:S09]  /*25b0*/  IMAD.MOV.U32 R10, RZ, RZ, RZ ;  /* 0x000000ffff0a7224 */ /* 0x000fd200078e00ff */
[----:B------:R-:W-:Y:S02]  /*25c0*/  FSETP.NEU.AND P1, PT, R13, RZ, PT ;  /* 0x000000ff0d00720b */ /* 0x000fe40003f2d000 */
[----:B------:R-:W-:-:S04]  /*25d0*/  LOP3.LUT R17, R13, 0x80000000, R17, 0x48, !PT ;  /* 0x800000000d117812 */ /* 0x000fc800078e4811 */
[----:B------:R-:W-:-:S07]  /*25e0*/  LOP3.LUT R11, R17, R11, RZ, 0xfc, !PT ;  /* 0x0000000b110b7212 */ /* 0x000fce00078efcff */
[----:B------:R-:W-:Y:S05]  /*25f0*/  @!P1 BRA `(.L_x_39) ;  /* 0x00000000007c9947 */ /* 0x000fea0003800000 */
[----:B------:R-:W-:Y:S01]  /*2600*/  IMAD.MOV R13, RZ, RZ, -R21 ;  /* 0x000000ffff0d7224 */ /* 0x000fe200078e0a15 */
[----:B------:R-:W-:Y:S01]  /*2610*/  DMUL.RP R10, R22, R10 ;  /* 0x0000000a160a7228 */ /* 0x000fe20000008000 */
[----:B------:R-:W-:Y:S01]  /*2620*/  IMAD.MOV.U32 R12, RZ, RZ, RZ ;  /* 0x000000ffff0c7224 */ /* 0x000fe200078e00ff */
[----:B------:R-:W-:-:S05]  /*2630*/  IADD3 R3, -R21, -0x43300000, RZ ;  /* 0xbcd0000015037810 */ /* 0x000fca0007ffe1ff */
[----:B------:R-:W-:-:S03]  /*2640*/  DFMA R12, R24, -R12, R22 ;  /* 0x8000000c180c722b */ /* 0x000fc60000000016 */
[----:B------:R-:W-:-:S07]  /*2650*/  LOP3.LUT R17, R11, R17, RZ, 0x3c, !PT ;  /* 0x000000110b117212 */ /* 0x000fce00078e3cff */
[----:B------:R-:W-:-:S04]  /*2660*/  FSETP.NEU.AND P1, PT, |R13|, R3, PT ;  /* 0x000000030d00720b */ /* 0x000fc80003f2d200 */
[----:B------:R-:W-:Y:S02]  /*2670*/  FSEL R24, R10, R24, !P1 ;  /* 0x000000180a187208 */ /* 0x000fe40004800000 */
[----:B------:R-:W-:Y:S01]  /*2680*/  FSEL R25, R17, R25, !P1 ;  /* 0x0000001911197208 */ /* 0x000fe20004800000 */
[----:B------:R-:W-:Y:S06]  /*2690*/  BRA `(.L_x_39) ;  /* 0x0000000000547947 */ /* 0x000fec0003800000 */
.L_x_38:
[----:B------:R-:W-:-:S14]  /*26a0*/  DSETP.NAN.AND P1, PT, R10, R10, PT ;  /* 0x0000000a0a00722a */ /* 0x000fdc0003f28000 */
[----:B------:R-:W-:Y:S05]  /*26b0*/  @P1 BRA `(.L_x_40) ;  /* 0x0000000000441947 */ /* 0x000fea0003800000 */
[----:B------:R-:W-:-:S14]  /*26c0*/  DSETP.NAN.AND P1, PT, R16, R16, PT ;  /* 0x000000101000722a */ /* 0x000fdc0003f28000 */
[----:B------:R-:W-:Y:S05]  /*26d0*/  @P1 BRA `(.L_x_41) ;  /* 0x0000000000301947 */ /* 0x000fea0003800000 */
[----:B------:R-:W-:Y:S01]  /*26e0*/  ISETP.NE.AND P1, PT, R29, R28, PT ;  /* 0x0000001c1d00720c */ /* 0x000fe20003f25270 */
[----:B------:R-:W-:Y:S02]  /*26f0*/  IMAD.MOV.U32 R24, RZ, RZ, 0x0 ;  /* 0x00000000ff187424 */ /* 0x000fe400078e00ff */
[----:B------:R-:W-:-:S10]  /*2700*/  IMAD.MOV.U32 R25, RZ, RZ, -0x80000 ;  /* 0xfff80000ff197424 */ /* 0x000fd400078e00ff */
[----:B------:R-:W-:Y:S05]  /*2710*/  @!P1 BRA `(.L_x_39) ;  /* 0x0000000000349947 */ /* 0x000fea0003800000 */
[----:B------:R-:W-:Y:S02]  /*2720*/  ISETP.NE.AND P1, PT, R29, 0x7ff00000, PT ;  /* 0x7ff000001d00780c */ /* 0x000fe40003f25270 */
[----:B------:R-:W-:Y:S02]  /*2730*/  LOP3.LUT R25, R11, 0x80000000, R17, 0x48, !PT ;  /* 0x800000000b197812 */ /* 0x000fe400078e4811 */
[----:B------:R-:W-:-:S13]  /*2740*/  ISETP.EQ.OR P1, PT, R28, RZ, !P1 ;  /* 0x000000ff1c00720c */ /* 0x000fda0004f22670 */
[----:B------:R-:W-:Y:S01]  /*2750*/  @P1 LOP3.LUT R3, R25, 0x7ff00000, RZ, 0xfc, !PT ;  /* 0x7ff0000019031812 */ /* 0x000fe200078efcff */
[----:B------:R-:W-:Y:S02]  /*2760*/  @!P1 IMAD.MOV.U32 R24, RZ, RZ, RZ ;  /* 0x000000ffff189224 */ /* 0x000fe400078e00ff */
[----:B------:R-:W-:Y:S02]  /*2770*/  @P1 IMAD.MOV.U32 R24, RZ, RZ, RZ ;  /* 0x000000ffff181224 */ /* 0x000fe400078e00ff */
[----:B------:R-:W-:Y:S01]  /*2780*/  @P1 IMAD.MOV.U32 R25, RZ, RZ, R3 ;  /* 0x000000ffff191224 */ /* 0x000fe200078e0003 */
[----:B------:R-:W-:Y:S06]  /*2790*/  BRA `(.L_x_39) ;  /* 0x0000000000147947 */ /* 0x000fec0003800000 */
.L_x_41:
[----:B------:R-:W-:Y:S01]  /*27a0*/  LOP3.LUT R25, R17, 0x80000, RZ, 0xfc, !PT ;  /* 0x0008000011197812 */ /* 0x000fe200078efcff */
[----:B------:R-:W-:Y:S01]  /*27b0*/  IMAD.MOV.U32 R24, RZ, RZ, R16 ;  /* 0x000000ffff187224 */ /* 0x000fe200078e0010 */
[----:B------:R-:W-:Y:S06]  /*27c0*/  BRA `(.L_x_39) ;  /* 0x0000000000087947 */ /* 0x000fec0003800000 */
.L_x_40:
[----:B------:R-:W-:Y:S01]  /*27d0*/  LOP3.LUT R25, R11, 0x80000, RZ, 0xfc, !PT ;  /* 0x000800000b197812 */ /* 0x000fe200078efcff */
[----:B------:R-:W-:-:S07]  /*27e0*/  IMAD.MOV.U32 R24, RZ, RZ, R10 ;  /* 0x000000ffff187224 */ /* 0x000fce00078e000a */
.L_x_39:
[----:B------:R-:W-:Y:S05]  /*27f0*/  BSYNC B1 ;  /* 0x0000000000017941 */ /* 0x000fea0003800000 */
.L_x_37:
[----:B------:R-:W-:Y:S02]  /*2800*/  IMAD.MOV.U32 R21, RZ, RZ, 0x0 ;  /* 0x00000000ff157424 */ /* 0x000fe400078e00ff */
[----:B------:R-:W-:Y:S02]  /*2810*/  IMAD.MOV.U32 R16, RZ, RZ, R24 ;  /* 0x000000ffff107224 */ /* 0x000fe400078e0018 */
[----:B------:R-:W-:Y:S01]  /*2820*/  IMAD.MOV.U32 R17, RZ, RZ, R25 ;  /* 0x000000ffff117224 */ /* 0x000fe200078e0019 */
[----:B------:R-:W-:Y:S06]  /*2830*/  RET.REL.NODEC R20 `(triton_) ;  /* 0xffffffd414f07950 */ /* 0x000fec0003c3ffff */
        .type           $triton_$__internal_accurate_pow,@function
        .size           $triton_$__internal_accurate_pow,($triton_$__internal_trig_reduction_slowpathd - $triton_$__internal_accurate_pow)
$triton_$__internal_accurate_pow:
[----:B------:R-:W-:Y:S01]  /*2840*/  ISETP.GT.U32.AND P4, PT, R6, 0xfffff, PT ;  /* 0x000fffff0600780c */ /* 0x000fe20003f84070 */
[--C-:B------:R-:W-:Y:S01]  /*2850*/  IMAD.MOV.U32 R13, RZ, RZ, R6.reuse ;  /* 0x000000ffff0d7224 */ /* 0x100fe200078e0006 */
[----:B------:R-:W-:Y:S01]  /*2860*/  SHF.R.U32.HI R6, RZ, 0x14, R6 ;  /* 0x00000014ff067819 */ /* 0x000fe20000011606 */
[----:B------:R-:W-:Y:S01]  /*2870*/  IMAD.MOV.U32 R14, RZ, RZ, RZ ;  /* 0x000000ffff0e7224 */ /* 0x000fe200078e00ff */
[----:B------:R-:W-:Y:S01]  /*2880*/  UMOV UR4, 0x7d2cafe2 ;  /* 0x7d2cafe200047882 */ /* 0x000fe20000000000 */
[----:B------:R-:W-:Y:S01]  /*2890*/  UMOV UR5, 0x3eb0f5ff ;  /* 0x3eb0f5ff00057882 */ /* 0x000fe20000000000 */
[----:B------:R-:W-:-:S04]  /*28a0*/  LOP3.LUT R5, R5, R4, RZ, 0x3c, !PT ;  /* 0x0000000405057212 */ /* 0x000fc800078e3cff */
[----:B------:R-:W-:-:S03]  /*28b0*/  LOP3.LUT R4, R5, R4, RZ, 0x3c, !PT ;  /* 0x0000000405047212 */ /* 0x000fc600078e3cff */
[----:B------:R-:W-:Y:S01]  /*28c0*/  @!P4 DMUL R20, R12, 1.80143985094819840000e+16 ;  /* 0x435000000c14c828 */ /* 0x000fe20000000000 */
[----:B------:R-:W-:-:S09]  /*28d0*/  LOP3.LUT R5, R5, R4, RZ, 0x3c, !PT ;  /* 0x0000000405057212 */ /* 0x000fd200078e3cff */
[----:B------:R-:W-:Y:S01]  /*28e0*/  @!P4 IMAD.MOV.U32 R13, RZ, RZ, R21 ;  /* 0x000000ffff0dc224 */ /* 0x000fe200078e0015 */
[----:B------:R-:W-:Y:S01]  /*28f0*/  @!P4 LEA.HI R6, R21, 0xffffffca, RZ, 0xc ;  /* 0xffffffca1506c811 */ /* 0x000fe200078f60ff */
[----:B------:R-:W-:-:S03]  /*2900*/  @!P4 IMAD.MOV.U32 R12, RZ, RZ, R20 ;  /* 0x000000ffff0cc224 */ /* 0x000fc600078e0014 */
[----:B------:R-:W-:Y:S01]  /*2910*/  LOP3.LUT R13, R13, 0x800fffff, RZ, 0xc0, !PT ;  /* 0x800fffff0d0d7812 */ /* 0x000fe200078ec0ff */
[----:B------:R-:W-:-:S03]  /*2920*/  IMAD.MOV.U32 R16, RZ, RZ, R12 ;  /* 0x000000ffff107224 */ /* 0x000fc600078e000c */
[----:B------:R-:W-:-:S04]  /*2930*/  LOP3.LUT R17, R13, 0x3ff00000, RZ, 0xfc, !PT ;  /* 0x3ff000000d117812 */ /* 0x000fc800078efcff */
[----:B------:R-:W-:-:S13]  /*2940*/  ISETP.GE.U32.AND P5, PT, R17, 0x3ff6a09f, PT ;  /* 0x3ff6a09f1100780c */ /* 0x000fda0003fa6070 */
[----:B------:R-:W-:-:S04]  /*2950*/  @P5 VIADD R13, R17, 0xfff00000 ;  /* 0xfff00000110d5836 */ /* 0x000fc80000000000 */
[----:B------:R-:W-:-:S06]  /*2960*/  @P5 IMAD.MOV.U32 R17, RZ, RZ, R13 ;  /* 0x000000ffff115224 */ /* 0x000fcc00078e000d */
[C---:B------:R-:W-:Y:S02]  /*2970*/  DADD R12, R16.reuse, 1 ;  /* 0x3ff00000100c7429 */ /* 0x040fe40000000000 */
[----:B------:R-:W-:-:S04]  /*2980*/  DADD R16, R16, -1 ;  /* 0xbff0000010107429 */ /* 0x000fc80000000000 */
[----:B------:R-:W0:Y:S02]  /*2990*/  MUFU.RCP64H R15, R13 ;  /* 0x0000000d000f7308 */ /* 0x000e240000001800 */
[----:B0-----:R-:W-:-:S08]  /*29a0*/  DFMA R12, -R12, R14, 1 ;  /* 0x3ff000000c0c742b */ /* 0x001fd0000000010e */
[----:B------:R-:W-:-:S08]  /*29b0*/  DFMA R12, R12, R12, R12 ;  /* 0x0000000c0c0c722b */ /* 0x000fd0000000000c */
[----:B------:R-:W-:-:S08]  /*29c0*/  DFMA R14, R14, R12, R14 ;  /* 0x0000000c0e0e722b */ /* 0x000fd0000000000e */
[----:B------:R-:W-:-:S08]  /*29d0*/  DMUL R18, R16, R14 ;  /* 0x0000000e10127228 */ /* 0x000fd00000000000 */
[----:B------:R-:W-:-:S08]  /*29e0*/  DFMA R18, R16, R14, R18 ;  /* 0x0000000e1012722b */ /* 0x000fd00000000012 */
[----:B------:R-:W-:-:S08]  /*29f0*/  DADD R12, R16, -R18 ;  /* 0x00000000100c7229 */ /* 0x000fd00000000812 */
[----:B------:R-:W-:-:S08]  /*2a00*/  DADD R12, R12, R12 ;  /* 0x000000000c0c7229 */ /* 0x000fd0000000000c */
[-C--:B------:R-:W-:Y:S02]  /*2a10*/  DFMA R16, R16, -R18.reuse, R12 ;  /* 0x800000121010722b */ /* 0x080fe4000000000c */
[----:B------:R-:W-:-:S06]  /*2a20*/  DMUL R12, R18, R18 ;  /* 0x00000012120c7228 */ /* 0x000fcc0000000000 */
[----:B------:R-:W-:Y:S02]  /*2a30*/  DMUL R22, R14, R16 ;  /* 0x000000100e167228 */ /* 0x000fe40000000000 */
[----:B------:R-:W-:-:S08]  /*2a40*/  DFMA R24, R18, R18, -R12 ;  /* 0x000000121218722b */ /* 0x000fd0000000080c */
[----:B------:R-:W-:Y:S02]  /*2a50*/  VIADD R21, R23, 0x100000 ;  /* 0x0010000017157836 */ /* 0x000fe40000000000 */
[----:B------:R-:W-:-:S06]  /*2a60*/  IMAD.MOV.U32 R20, RZ, RZ, R22 ;  /* 0x000000ffff147224 */ /* 0x000fcc00078e0016 */
[C---:B------:R-:W-:Y:S02]  /*2a70*/  DFMA R24, R18.reuse, R20, R24 ;  /* 0x000000141218722b */ /* 0x040fe40000000018 */
[----:B------:R-:W-:-:S08]  /*2a80*/  DMUL R20, R18, R12 ;  /* 0x0000000c12147228 */ /* 0x000fd00000000000 */
[----:B------:R-:W-:-:S08]  /*2a90*/  DFMA R26, R18, R12, -R20 ;  /* 0x0000000c121a722b */ /* 0x000fd00000000814 */
[----:B------:R-:W-:Y:S01]  /*2aa0*/  DFMA R12, R22, R12, R26 ;  /* 0x0000000c160c722b */ /* 0x000fe2000000001a */
[----:B------:R-:W-:Y:S02]  /*2ab0*/  IMAD.MOV.U32 R22, RZ, RZ, 0x41ad3b5a ;  /* 0x41ad3b5aff167424 */ /* 0x000fe400078e00ff */
[----:B------:R-:W-:-:S05]  /*2ac0*/  IMAD.MOV.U32 R23, RZ, RZ, 0x3ed0f5d2 ;  /* 0x3ed0f5d2ff177424 */ /* 0x000fca00078e00ff */
[C---:B------:R-:W-:Y:S02]  /*2ad0*/  DFMA R12, R18.reuse, R24, R12 ;  /* 0x00000018120c722b */ /* 0x040fe4000000000c */
[----:B------:R-:W-:-:S08]  /*2ae0*/  DMUL R24, R18, R18 ;  /* 0x0000001212187228 */ /* 0x000fd00000000000 */
[----:B------:R-:W-:Y:S01]  /*2af0*/  DFMA R22, R24, UR4, R22 ;  /* 0x0000000418167c2b */ /* 0x000fe20008000016 */
[----:B------:R-:W-:Y:S01]  /*2b00*/  UMOV UR4, 0x75488a3f ;  /* 0x75488a3f00047882 */ /* 0x000fe20000000000 */
[----:B------:R-:W-:-:S06]  /*2b10*/  UMOV UR5, 0x3ef3b20a ;  /* 0x3ef3b20a00057882 */ /* 0x000fcc0000000000 */
[----:B------:R-:W-:Y:S01]  /*2b20*/  DFMA R22, R24, R22, UR4 ;  /* 0x0000000418167e2b */ /* 0x000fe20008000016 */
        /* <DEDUP_REMOVED lines=14> */
[----:B------:R-:W-:-:S08]  /*2c10*/  DFMA R22, R24, R26, UR4 ;  /* 0x0000000418167e2b */ /* 0x000fd0000800001a */
[----:B------:R-:W-:Y:S01]  /*2c20*/  DADD R28, -R22, UR4 ;  /* 0x00000004161c7e29 */ /* 0x000fe20008000100 */
[----:B------:R-:W-:Y:S01]  /*2c30*/  UMOV UR4, 0xb9e7b0 ;  /* 0x00b9e7b000047882 */ /* 0x000fe20000000000 */
[----:B------:R-:W-:-:S06]  /*2c40*/  UMOV UR5, 0x3c46a4cb ;  /* 0x3c46a4cb00057882 */ /* 0x000fcc0000000000 */
[----:B------:R-:W-:-:S08]  /*2c50*/  DFMA R26, R24, R26, R28 ;  /* 0x0000001a181a722b */ /* 0x000fd0000000001c */
[----:B------:R-:W-:Y:S01]  /*2c60*/  DADD R26, R26, -UR4 ;  /* 0x800000041a1a7e29 */ /* 0x000fe20008000000 */
[----:B------:R-:W-:Y:S01]  /*2c70*/  UMOV UR4, 0x80000000 ;  /* 0x8000000000047882 */ /* 0x000fe20000000000 */
[----:B------:R-:W-:-:S06]  /*2c80*/  UMOV UR5, 0x43300000 ;  /* 0x4330000000057882 */ /* 0x000fcc0000000000 */
[----:B------:R-:W-:-:S08]  /*2c90*/  DADD R24, R22, R26 ;  /* 0x0000000016187229 */ /* 0x000fd0000000001a */
[----:B------:R-:W-:-:S08]  /*2ca0*/  DADD R22, R22, -R24 ;  /* 0x0000000016167229 */ /* 0x000fd00000000818 */
[----:B------:R-:W-:Y:S02]  /*2cb0*/  DADD R22, R26, R22 ;  /* 0x000000001a167229 */ /* 0x000fe40000000016 */
[----:B------:R-:W-:-:S08]  /*2cc0*/  DMUL R26, R24, R20 ;  /* 0x00000014181a7228 */ /* 0x000fd00000000000 */
[----:B------:R-:W-:-:S08]  /*2cd0*/  DFMA R28, R24, R20, -R26 ;  /* 0x00000014181c722b */ /* 0x000fd0000000081a */
[----:B------:R-:W-:-:S08]  /*2ce0*/  DFMA R12, R24, R12, R28 ;  /* 0x0000000c180c722b */ /* 0x000fd0000000001c */
[----:B------:R-:W-:-:S08]  /*2cf0*/  DFMA R22, R22, R20, R12 ;  /* 0x000000141616722b */ /* 0x000fd0000000000c */
[----:B------:R-:W-:-:S08]  /*2d00*/  DADD R20, R26, R22 ;  /* 0x000000001a147229 */ /* 0x000fd00000000016 */
[--C-:B------:R-:W-:Y:S02]  /*2d10*/  DADD R12, R18, R20.reuse ;  /* 0x00000000120c7229 */ /* 0x100fe40000000014 */
[----:B------:R-:W-:-:S06]  /*2d20*/  DADD R26, R26, -R20 ;  /* 0x000000001a1a7229 */ /* 0x000fcc0000000814 */
[----:B------:R-:W-:Y:S02]  /*2d30*/  DADD R18, R18, -R12 ;  /* 0x0000000012127229 */ /* 0x000fe4000000080c */
[----:B------:R-:W-:Y:S01]  /*2d40*/  DADD R26, R22, R26 ;  /* 0x00000000161a7229 */ /* 0x000fe2000000001a */
[C---:B------:R-:W-:Y:S02]  /*2d50*/  VIADD R22, R6.reuse, 0xfffffc01 ;  /* 0xfffffc0106167836 */ /* 0x040fe40000000000 */
[----:B------:R-:W-:-:S03]  /*2d60*/  @P5 VIADD R22, R6, 0xfffffc02 ;  /* 0xfffffc0206165836 */ /* 0x000fc60000000000 */
[----:B------:R-:W-:Y:S01]  /*2d70*/  DADD R18, R20, R18 ;  /* 0x0000000014127229 */ /* 0x000fe20000000012 */
[----:B------:R-:W-:-:S05]  /*2d80*/  IMAD.SHL.U32 R6, R5, 0x2, RZ ;  /* 0x0000000205067824 */ /* 0x000fca00078e00ff */
[----:B------:R-:W-:Y:S02]  /*2d90*/  ISETP.GT.U32.AND P4, PT, R6, -0x2000001, PT ;  /* 0xfdffffff0600780c */ /* 0x000fe40003f84070 */
[----:B------:R-:W-:-:S08]  /*2da0*/  DADD R18, R26, R18 ;  /* 0x000000001a127229 */ /* 0x000fd00000000012 */
[----:B------:R-:W-:Y:S01]  /*2db0*/  DFMA R20, R14, R16, R18 ;  /* 0x000000100e14722b */ /* 0x000fe20000000012 */
[----:B------:R-:W-:Y:S01]  /*2dc0*/  LOP3.LUT R16, R22, 0x80000000, RZ, 0x3c, !PT ;  /* 0x8000000016107812 */ /* 0x000fe200078e3cff */
[----:B------:R-:W-:-:S06]  /*2dd0*/  IMAD.MOV.U32 R17, RZ, RZ, 0x43300000 ;  /* 0x43300000ff117424 */ /* 0x000fcc00078e00ff */
[----:B------:R-:W-:Y:S02]  /*2de0*/  DADD R18, R12, R20 ;  /* 0x000000000c127229 */ /* 0x000fe40000000014 */
[----:B------:R-:W-:Y:S01]  /*2df0*/  DADD R16, R16, -UR4 ;  /* 0x8000000410107e29 */ /* 0x000fe20008000000 */
[----:B------:R-:W-:Y:S01]  /*2e00*/  UMOV UR4, 0xfefa39ef ;  /* 0xfefa39ef00047882 */ /* 0x000fe20000000000 */
[----:B------:R-:W-:-:S04]  /*2e10*/  UMOV UR5, 0x3fe62e42 ;  /* 0x3fe62e4200057882 */ /* 0x000fc80000000000 */
[--C-:B------:R-:W-:Y:S02]  /*2e20*/  DADD R12, R12, -R18.reuse ;  /* 0x000000000c0c7229 */ /* 0x100fe40000000812 */
[----:B------:R-:W-:-:S06]  /*2e30*/  DFMA R14, R16, UR4, R18 ;  /* 0x00000004100e7c2b */ /* 0x000fcc0008000012 */
[----:B------:R-:W-:Y:S02]  /*2e40*/  DADD R12, R20, R12 ;  /* 0x00000000140c7229 */ /* 0x000fe4000000000c */
[----:B------:R-:W-:Y:S01]  /*2e50*/  DFMA R22, -R16, UR4, R14 ;  /* 0x0000000410167c2b */ /* 0x000fe2000800010e */
[----:B------:R-:W-:Y:S01]  /*2e60*/  UMOV UR4, 0x3b39803f ;  /* 0x3b39803f00047882 */ /* 0x000fe20000000000 */
[----:B------:R-:W-:-:S06]  /*2e70*/  UMOV UR5, 0x3c7abc9e ;  /* 0x3c7abc9e00057882 */ /* 0x000fcc0000000000 */
[----:B------:R-:W-:Y:S01]  /*2e80*/  DADD R22, -R18, R22 ;  /* 0x0000000012167229 */ /* 0x000fe20000000116 */
[----:B------:R-:W-:-:S04]  /*2e90*/  LOP3.LUT R19, R5, 0xff0fffff, RZ, 0xc0, !PT ;  /* 0xff0fffff05137812 */ /* 0x000fc800078ec0ff */
[----:B------:R-:W-:-:S03]  /*2ea0*/  SEL R5, R19, R5, P4 ;  /* 0x0000000513057207 */ /* 0x000fc60002000000 */
[----:B------:R-:W-:-:S08]  /*2eb0*/  DADD R12, R12, -R22 ;  /* 0x000000000c0c7229 */ /* 0x000fd00000000816 */
[----:B------:R-:W-:Y:S01]  /*2ec0*/  DFMA R16, R16, UR4, R12 ;  /* 0x0000000410107c2b */ /* 0x000fe2000800000c */
[----:B------:R-:W-:Y:S01]  /*2ed0*/  UMOV UR4, 0xfefa39ef ;  /* 0xfefa39ef00047882 */ /* 0x000fe20000000000 */
[----:B------:R-:W-:-:S06]  /*2ee0*/  UMOV UR5, 0x3fe62e42 ;  /* 0x3fe62e4200057882 */ /* 0x000fcc0000000000 */
[----:B------:R-:W-:-:S08]  /*2ef0*/  DADD R12, R14, R16 ;  /* 0x000000000e0c7229 */ /* 0x000fd00000000010 */
[----:B------:R-:W-:Y:S02]  /*2f00*/  DADD R18, R14, -R12 ;  /* 0x000000000e127229 */ /* 0x000fe4000000080c */
[----:B------:R-:W-:-:S06]  /*2f10*/  DMUL R14, R12, R4 ;  /* 0x000000040c0e7228 */ /* 0x000fcc0000000000 */
[----:B------:R-:W-:Y:S02]  /*2f20*/  DADD R16, R16, R18 ;  /* 0x0000000010107229 */ /* 0x000fe40000000012 */
[----:B------:R-:W-:-:S08]  /*2f30*/  DFMA R12, R12, R4, -R14 ;  /* 0x000000040c0c722b */ /* 0x000fd0000000080e */
[----:B------:R-:W-:Y:S01]  /*2f40*/  DFMA R16, R16, R4, R12 ;  /* 0x000000041010722b */ /* 0x000fe2000000000c */
[----:B------:R-:W-:Y:S02]  /*2f50*/  IMAD.MOV.U32 R12, RZ, RZ, 0x652b82fe ;  /* 0x652b82feff0c7424 */ /* 0x000fe400078e00ff */
[----:B------:R-:W-:-:S05]  /*2f60*/  IMAD.MOV.U32 R13, RZ, RZ, 0x3ff71547 ;  /* 0x3ff71547ff0d7424 */ /* 0x000fca00078e00ff */
[----:B------:R-:W-:-:S08]  /*2f70*/  DADD R4, R14, R16 ;  /* 0x000000000e047229 */ /* 0x000fd00000000010 */
[----:B------:R-:W-:Y:S02]  /*2f80*/  DFMA R12, R4, R12, 6.75539944105574400000e+15 ;  /* 0x43380000040c742b */ /* 0x000fe4000000000c */
[----:B------:R-:W-:Y:S01]  /*2f90*/  FADD.FTZ R6, |R5|, -RZ ;  /* 0x800000ff05067221 */ /* 0x000fe20000010200 */
[----:B------:R-:W-:-:S04]  /*2fa0*/  DADD R14, R14, -R4 ;  /* 0x000000000e0e7229 */ /* 0x000fc80000000804 */
[----:B------:R-:W-:Y:S01]  /*2fb0*/  FSETP.GEU.AND P4, PT, R6, 4.1917929649353027344, PT ;  /* 0x4086232b0600780b */ /* 0x000fe20003f8e000 */
[----:B------:R-:W-:-:S03]  /*2fc0*/  DADD R18, R12, -6.75539944105574400000e+15 ;  /* 0xc33800000c127429 */ /* 0x000fc60000000000 */
[----:B------:R-:W-:-:S05]  /*2fd0*/  DADD R16, R16, R14 ;  /* 0x0000000010107229 */ /* 0x000fca000000000e */
[----:B------:R-:W-:Y:S01]  /*2fe0*/  DFMA R20, R18, -UR4, R4 ;  /* 0x8000000412147c2b */ /* 0x000fe20008000004 */
[----:B------:R-:W-:Y:S01]  /*2ff0*/  UMOV UR4, 0x3b39803f ;  /* 0x3b39803f00047882 */ /* 0x000fe20000000000 */
[----:B------:R-:W-:-:S06]  /*3000*/  UMOV UR5, 0x3c7abc9e ;  /* 0x3c7abc9e00057882 */ /* 0x000fcc0000000000 */
[----:B------:R-:W-:Y:S01]  /*3010*/  DFMA R20, R18, -UR4, R20 ;  /* 0x8000000412147c2b */ /* 0x000fe20008000014 */
[----:B------:R-:W-:Y:S01]  /*3020*/  UMOV UR4, 0x69ce2bdf ;  /* 0x69ce2bdf00047882 */ /* 0x000fe20000000000 */
[----:B------:R-:W-:Y:S01]  /*3030*/  IMAD.MOV.U32 R18, RZ, RZ, -0x35dec16 ;  /* 0xfca213eaff127424 */ /* 0x000fe200078e00ff */
[----:B------:R-:W-:Y:S01]  /*3040*/  UMOV UR5, 0x3e5ade15 ;  /* 0x3e5ade1500057882 */ /* 0x000fe20000000000 */
[----:B------:R-:W-:-:S06]  /*3050*/  IMAD.MOV.U32 R19, RZ, RZ, 0x3e928af3 ;  /* 0x3e928af3ff137424 */ /* 0x000fcc00078e00ff */
        /* <DEDUP_REMOVED lines=25> */
[----:B------:R-:W-:-:S08]  /*31f0*/  DFMA R18, R20, R18, 1 ;  /* 0x3ff000001412742b */ /* 0x000fd00000000012 */
[----:B------:R-:W-:-:S10]  /*3200*/  DFMA R18, R20, R18, 1 ;  /* 0x3ff000001412742b */ /* 0x000fd40000000012 */
[----:B------:R-:W-:Y:S02]  /*3210*/  IMAD R15, R12, 0x100000, R19 ;  /* 0x001000000c0f7824 */ /* 0x000fe400078e0213 */
[----:B------:R-:W-:Y:S01]  /*3220*/  IMAD.MOV.U32 R14, RZ, RZ, R18 ;  /* 0x000000ffff0e7224 */ /* 0x000fe200078e0012 */
[----:B------:R-:W-:Y:S06]  /*3230*/  @!P4 BRA `(.L_x_42) ;  /* 0x000000000030c947 */ /* 0x000fec0003800000 */
[----:B------:R-:W-:Y:S01]  /*3240*/  FSETP.GEU.AND P4, PT, R6, 4.2275390625, PT ;  /* 0x408748000600780b */ /* 0x000fe20003f8e000 */
[C---:B------:R-:W-:Y:S02]  /*3250*/  DSETP.GEU.AND P5, PT, R4.reuse, RZ, PT ;  /* 0x000000ff0400722a */ /* 0x040fe40003fae000 */
[----:B------:R-:W-:-:S10]  /*3260*/  DADD R4, R4, +INF ;  /* 0x7ff0000004047429 */ /* 0x000fd40000000000 */
[----:B------:R-:W-:Y:S02]  /*3270*/  @!P4 LEA.HI R6, R12, R12, RZ, 0x1 ;  /* 0x0000000c0c06c211 */ /* 0x000fe400078f08ff */
[----:B------:R-:W-:Y:S01]  /*3280*/  FSEL R14, R4, RZ, P5 ;  /* 0x000000ff040e7208 */ /* 0x000fe20002800000 */
[----:B------:R-:W-:Y:S01]  /*3290*/  @!P4 IMAD.MOV.U32 R4, RZ, RZ, RZ ;  /* 0x000000ffff04c224 */ /* 0x000fe200078e00ff */
[----:B------:R-:W-:Y:S02]  /*32a0*/  @!P4 SHF.R.S32.HI R13, RZ, 0x1, R6 ;  /* 0x00000001ff0dc819 */ /* 0x000fe40000011406 */
[----:B------:R-:W-:-:S03]  /*32b0*/  FSEL R15, R5, RZ, P5 ;  /* 0x000000ff050f7208 */ /* 0x000fc60002800000 */
[----:B------:R-:W-:Y:S02]  /*32c0*/  @!P4 IMAD.IADD R12, R12, 0x1, -R13 ;  /* 0x000000010c0cc824 */ /* 0x000fe400078e0a0d */
[----:B------:R-:W-:-:S03]  /*32d0*/  @!P4 IMAD R19, R13, 0x100000, R19 ;  /* 0x001000000d13c824 */ /* 0x000fc600078e0213 */
[----:B------:R-:W-:-:S06]  /*32e0*/  @!P4 LEA R5, R12, 0x3ff00000, 0x14 ;  /* 0x3ff000000c05c811 */ /* 0x000fcc00078ea0ff */
[----:B------:R-:W-:-:S11]  /*32f0*/  @!P4 DMUL R14, R18, R4 ;  /* 0x00000004120ec228 */ /* 0x000fd60000000000 */
.L_x_42:
[----:B------:R-:W-:Y:S01]  /*3300*/  DFMA R16, R16, R14, R14 ;  /* 0x0000000e1010722b */ /* 0x000fe2000000000e */
[----:B------:R-:W-:Y:S02]  /*3310*/  LOP3.LUT R4, R15, 0x7fffffff, RZ, 0xc0, !PT ;  /* 0x7fffffff0f047812 */ /* 0x000fe400078ec0ff */
[----:B------:R-:W-:Y:S02]  /*3320*/  ISETP.NE.AND P4, PT, R14, RZ, PT ;  /* 0x000000ff0e00720c */ /* 0x000fe40003f85270 */
[----:B------:R-:W-:Y:S01]  /*3330*/  ISETP.NE.AND P5, PT, R4, 0x7ff00000, PT ;  /* 0x7ff000000400780c */ /* 0x000fe20003fa5270 */
[----:B------:R-:W-:-:S04]  /*3340*/  IMAD.MOV.U32 R4, RZ, RZ, R3 ;  /* 0x000000ffff047224 */ /* 0x000fc800078e0003 */
[-C--:B------:R-:W-:Y:S02]  /*3350*/  FSEL R5, R14, R16.reuse, !P4 ;  /* 0x000000100e057208 */ /* 0x080fe40006000000 */
[-C--:B------:R-:W-:Y:S02]  /*3360*/  FSEL R15, R15, R17.reuse, !P4 ;  /* 0x000000110f0f7208 */ /* 0x080fe40006000000 */
[----:B------:R-:W-:Y:S01]  /*3370*/  FSEL R6, R5, R16, !P5 ;  /* 0x0000001005067208 */ /* 0x000fe20006800000 */
[----:B------:R-:W-:Y:S01]  /*3380*/  IMAD.MOV.U32 R5, RZ, RZ, 0x0 ;  /* 0x00000000ff057424 */ /* 0x000fe200078e00ff */
[----:B------:R-:W-:-:S03]  /*3390*/  FSEL R16, R15, R17, !P5 ;  /* 0x000000110f107208 */ /* 0x000fc60006800000 */
[----:B------:R-:W-:Y:S05]  /*33a0*/  RET.REL.NODEC R4 `(triton_) ;  /* 0xffffffcc04147950 */ /* 0x000fea0003c3ffff */
        .type           $triton_$__internal_trig_reduction_slowpathd,@function
        .size           $triton_$__internal_trig_reduction_slowpathd,(.L_x_54 - $triton_$__internal_trig_reduction_slowpathd)
$triton_$__internal_trig_reduction_slowpathd:
[----:B------:R-:W-:-:S04]  /*33b0*/  SHF.R.U32.HI R6, RZ, 0x14, R3 ;  /* 0x00000014ff067819 */ /* 0x000fc80000011603 */
[----:B------:R-:W-:-:S04]  /*33c0*/  SGXT.U32 R6, R6, 0xb ;  /* 0x0000000b0606781a */ /* 0x000fc80000000000 */
[----:B------:R-:W-:-:S13]  /*33d0*/  ISETP.NE.AND P4, PT, R6, 0x7ff, PT ;  /* 0x000007ff0600780c */ /* 0x000fda0003f85270 */
[----:B------:R-:W-:Y:S05]  /*33e0*/  @!P4 BRA `(.L_x_43) ;  /* 0x000000080068c947 */ /* 0x000fea0003800000 */
[----:B------:R-:W-:Y:S01]  /*33f0*/  VIADD R6, R6, 0xfffffc00 ;  /* 0xfffffc0006067836 */ /* 0x000fe20000000000 */
[----:B------:R-:W0:Y:S01]  /*3400*/  LDC R7, c[0x0][0x20] ;  /* 0x00000800ff077b82 */ /* 0x000e220000000800 */
[----:B------:R-:W-:Y:S01]  /*3410*/  VIADD R8, R1, 0x8 ;  /* 0x0000000801087836 */ /* 0x000fe20000000000 */
[----:B------:R-:W-:Y:S02]  /*3420*/  BSSY B3, `(.L_x_44) ;  /* 0x0000035000037945 */ /* 0x000fe40003800000 */
[----:B------:R-:W-:Y:S02]  /*3430*/  SHF.R.U32.HI R5, RZ, 0x6, R6 ;  /* 0x00000006ff057819 */ /* 0x000fe40000011606 */
[----:B------:R-:W-:Y:S02]  /*3440*/  ISETP.GE.U32.AND P4, PT, R6, 0x80, PT ;  /* 0x000000800600780c */ /* 0x000fe40003f86070 */
[----:B------:R-:W-:Y:S01]  /*3450*/  IADD3 R9, -R5, 0x13, RZ ;  /* 0x0000001305097810 */ /* 0x000fe20007ffe1ff */
[----:B------:R-:W1:Y:S01]  /*3460*/  LDC.64 R40, c[0x0][0x208] ;  /* 0x00008200ff287b82 */ /* 0x000e620000000a00 */
[----:B------:R-:W-:-:S02]  /*3470*/  IADD3 R6, -R5, 0xf, RZ ;  /* 0x0000000f05067810 */ /* 0x000fc40007ffe1ff */
[----:B------:R-:W-:-:S04]  /*3480*/  SEL R9, R9, 0x12, P4 ;  /* 0x0000001209097807 */ /* 0x000fc80002000000 */
[----:B------:R-:W-:Y:S02]  /*3490*/  ISETP.GE.AND P4, PT, R6, R9, PT ;  /* 0x000000090600720c */ /* 0x000fe40003f86270 */
[----:B0-----:R-:W-:-:S11]  /*34a0*/  IADD3 R7, -R7, R8, R7 ;  /* 0x0000000807077210 */ /* 0x001fd60007ffe107 */
[----:B------:R-:W-:Y:S05]  /*34b0*/  @P4 BRA `(.L_x_45) ;  /* 0x0000000000a44947 */ /* 0x000fea0003800000 */
[----:B------:R-:W0:Y:S01]  /*34c0*/  LDC.64 R26, c[0x4][0x10] ;  /* 0x01000400ff1a7b82 */ /* 0x000e220000000a00 */
[----:B------:R-:W-:Y:S01]  /*34d0*/  IMAD.MOV R10, RZ, RZ, -R5 ;  /* 0x000000ffff0a7224 */ /* 0x000fe200078e0a05 */
[----:B------:R-:W-:Y:S01]  /*34e0*/  SHF.L.U64.HI R13, R12, 0xb, R3 ;  /* 0x0000000b0c0d7819 */ /* 0x000fe20000010203 */
[----:B------:R-:W-:Y:S01]  /*34f0*/  BSSY B4, `(.L_x_46) ;  /* 0x0000024000047945 */ /* 0x000fe20003800000 */
[----:B------:R-:W-:Y:S02]  /*3500*/  CS2R R28, SRZ ;  /* 0x00000000001c7805 */ /* 0x000fe4000001ff00 */
[----:B------:R-:W-:Y:S01]  /*3510*/  LOP3.LUT R13, R13, 0x80000000, RZ, 0xfc, !PT ;  /* 0x800000000d0d7812 */ /* 0x000fe200078efcff */
[----:B0-----:R-:W-:-:S03]  /*3520*/  IMAD.WIDE R10, R10, 0x8, R26 ;  /* 0x000000080a0a7825 */ /* 0x001fc600078e021a */
[----:B------:R-:W-:-:S05]  /*3530*/  IADD3 R8, P4, R10, 0x78, RZ ;  /* 0x000000780a087810 */ /* 0x000fca0007f9e0ff */
[----:B------:R-:W-:Y:S02]  /*3540*/  IMAD.X R10, RZ, RZ, R11, P4 ;  /* 0x000000ffff0a7224 */ /* 0x000fe400020e060b */
[----:B------:R-:W-:Y:S02]  /*3550*/  IMAD.SHL.U32 R11, R12, 0x800, RZ ;  /* 0x000008000c0b7824 */ /* 0x000fe400078e00ff */
[----:B------:R-:W-:-:S07]  /*3560*/  IMAD.MOV.U32 R12, RZ, RZ, R7 ;  /* 0x000000ffff0c7224 */ /* 0x000fce00078e0007 */
.L_x_47:
[----:B-1----:R-:W-:Y:S01]  /*3570*/  R2UR UR4, R40 ;  /* 0x00000000280472ca */ /* 0x002fe200000e0000 */
[----:B------:R-:W-:Y:S01]  /*3580*/  IMAD.MOV.U32 R26, RZ, RZ, R8 ;  /* 0x000000ffff1a7224 */ /* 0x000fe200078e0008 */
[----:B------:R-:W-:Y:S01]  /*3590*/  R2UR UR5, R41 ;  /* 0x00000000290572ca */ /* 0x000fe200000e0000 */
[----:B------:R-:W-:-:S12]  /*35a0*/  IMAD.MOV.U32 R27, RZ, RZ, R10 ;  /* 0x000000ffff1b7224 */ /* 0x000fd800078e000a */
[----:B------:R-:W2:Y:S01]  /*35b0*/  LDG.E.64.CONSTANT R26, desc[UR4][R26.64] ;  /* 0x000000041a1a7981 */ /* 0x000ea2000c1e9b00 */
[----:B------:R-:W-:Y:S01]  /*35c0*/  IADD3 R8, P5, R8, 0x8, RZ ;  /* 0x0000000808087810 */ /* 0x000fe20007fbe0ff */
[----:B------:R-:W-:-:S04]  /*35d0*/  VIADD R6, R6, 0x1 ;  /* 0x0000000106067836 */ /* 0x000fc80000000000 */
[----:B------:R-:W-:Y:S02]  /*35e0*/  IMAD.X R10, RZ, RZ, R10, P5 ;  /* 0x000000ffff0a7224 */ /* 0x000fe400028e060a */
[----:B--2---:R-:W-:-:S04]  /*35f0*/  IMAD.WIDE.U32 R28, P4, R26, R11, R28 ;  /* 0x0000000b1a1c7225 */ /* 0x004fc8000788001c */
[CC--:B------:R-:W-:Y:S02]  /*3600*/  IMAD R34, R26.reuse, R13.reuse, RZ ;  /* 0x0000000d1a227224 */ /* 0x0c0fe400078e02ff */
[----:B------:R-:W-:-:S03]  /*3610*/  IMAD.HI.U32 R26, R26, R13, RZ ;  /* 0x0000000d1a1a7227 */ /* 0x000fc600078e00ff */
[----:B------:R-:W-:Y:S01]  /*3620*/  IADD3 R29, P5, R34, R29, RZ ;  /* 0x0000001d221d7210 */ /* 0x000fe20007fbe0ff */
[----:B------:R-:W-:Y:S02]  /*3630*/  IMAD R34, R27, R11, RZ ;  /* 0x0000000b1b227224 */ /* 0x000fe400078e02ff */
[----:B------:R-:W-:Y:S01]  /*3640*/  IMAD.X R26, RZ, RZ, R26, P4 ;  /* 0x000000ffff1a7224 */ /* 0x000fe200020e061a */
[----:B------:R-:W-:Y:S02]  /*3650*/  ISETP.GE.AND P4, PT, R6, R9, PT ;  /* 0x000000090600720c */ /* 0x000fe40003f86270 */
[----:B------:R-:W-:-:S05]  /*3660*/  IADD3 R29, P6, R34, R29, RZ ;  /* 0x0000001d221d7210 */ /* 0x000fca0007fde0ff */
[----:B------:R0:W-:Y:S02]  /*3670*/  STL.64 [R12], R28 ;  /* 0x0000001c0c007387 */ /* 0x0001e40000100a00 */
[----:B0-----:R-:W-:-:S04]  /*3680*/  IMAD.HI.U32 R28, R27, R11, RZ ;  /* 0x0000000b1b1c7227 */ /* 0x001fc800078e00ff */
[----:B------:R-:W-:Y:S01]  /*3690*/  VIADD R12, R12, 0x8 ;  /* 0x000000080c0c7836 */ /* 0x000fe20000000000 */
[----:B------:R-:W-:Y:S01]  /*36a0*/  IADD3.X R26, P5, R28, R26, RZ, P5, !PT ;  /* 0x0000001a1c1a7210 */ /* 0x000fe20002fbe4ff */
[----:B------:R-:W-:-:S04]  /*36b0*/  IMAD.HI.U32 R28, R27, R13, RZ ;  /* 0x0000000d1b1c7227 */ /* 0x000fc800078e00ff */
[----:B------:R-:W-:Y:S02]  /*36c0*/  IMAD R27, R27, R13, RZ ;  /* 0x0000000d1b1b7224 */ /* 0x000fe400078e02ff */
[----:B------:R-:W-:-:S03]  /*36d0*/  IMAD.X R28, RZ, RZ, R28, P5 ;  /* 0x000000ffff1c7224 */ /* 0x000fc600028e061c */
[----:B------:R-:W-:-:S05]  /*36e0*/  IADD3.X R26, P6, R27, R26, RZ, P6, !PT ;  /* 0x0000001a1b1a7210 */ /* 0x000fca00037de4ff */
[----:B------:R-:W-:-:S04]  /*36f0*/  IMAD.X R28, RZ, RZ, R28, P6 ;  /* 0x000000ffff1c7224 */ /* 0x000fc800030e061c */
[----:B------:R-:W-:Y:S02]  /*3700*/  IMAD.MOV.U32 R29, RZ, RZ, R28 ;  /* 0x000000ffff1d7224 */ /* 0x000fe400078e001c */
[----:B------:R-:W-:Y:S01]  /*3710*/  IMAD.MOV.U32 R28, RZ, RZ, R26 ;  /* 0x000000ffff1c7224 */ /* 0x000fe200078e001a */
[----:B------:R-:W-:Y:S06]  /*3720*/  @!P4 BRA `(.L_x_47) ;  /* 0xfffffffc0090c947 */ /* 0x000fec000383ffff */
[----:B------:R-:W-:Y:S05]  /*3730*/  BSYNC B4 ;  /* 0x0000000000047941 */ /* 0x000fea0003800000 */
.L_x_46:
[----:B------:R-:W-:Y:S05]  /*3740*/  BRA `(.L_x_48) ;  /* 0x0000000000087947 */ /* 0x000fea0003800000 */
.L_x_45:
[----:B------:R-:W-:Y:S01]  /*3750*/  IMAD.MOV.U32 R9, RZ, RZ, R6 ;  /* 0x000000ffff097224 */ /* 0x000fe200078e0006 */
[----:B------:R-:W-:-:S07]  /*3760*/  CS2R R28, SRZ ;  /* 0x00000000001c7805 */ /* 0x000fce000001ff00 */
.L_x_48:
[----:B------:R-:W-:Y:S05]  /*3770*/  BSYNC B3 ;  /* 0x0000000000037941 */ /* 0x000fea0003800000 */
.L_x_44:
[----:B------:R-:W-:Y:S01]  /*3780*/  SHF.R.U32.HI R8, RZ, 0x14, R3 ;  /* 0x00000014ff087819 */ /* 0x000fe20000011603 */
[----:B------:R-:W-:Y:S02]  /*3790*/  IMAD.IADD R6, R5, 0x1, R9 ;  /* 0x0000000105067824 */ /* 0x000fe400078e0209 */
[----:B------:R-:W-:Y:S01]  /*37a0*/  VIADD R10, R7, 0x10 ;  /* 0x00000010070a7836 */ /* 0x000fe20000000000 */
[----:B------:R-:W-:Y:S01]  /*37b0*/  LOP3.LUT P5, R5, R8, 0x3f, RZ, 0xc0, !PT ;  /* 0x0000003f08057812 */ /* 0x000fe200078ac0ff */
[----:B------:R-:W-:-:S05]  /*37c0*/  IMAD R39, R6, 0x8, R7 ;  /* 0x0000000806277824 */ /* 0x000fca00078e0207 */
[----:B------:R0:W-:Y:S04]  /*37d0*/  STL.64 [R39+-0x78], R28 ;  /* 0xffff881c27007387 */ /* 0x0001e80000100a00 */
[----:B------:R-:W2:Y:S04]  /*37e0*/  LDL.64 R8, [R7+0x10] ;  /* 0x0000100007087983 */ /* 0x000ea80000100a00 */
[----:B------:R-:W3:Y:S04]  /*37f0*/  @P5 LDL.64 R10, [R10+-0x8] ;  /* 0xfffff8000a0a5983 */ /* 0x000ee80000100a00 */
[----:B------:R-:W4:Y:S01]  /*3800*/  LDL.64 R6, [R7+0x18] ;  /* 0x0000180007067983 */ /* 0x000f220000100a00 */
[----:B------:R-:W-:-:S02]  /*3810*/  @P5 IADD3 R13, -R5, 0x40, RZ ;  /* 0x00000040050d5810 */ /* 0x000fc40007ffe1ff */
[----:B------:R-:W-:-:S04]  /*3820*/  LOP3.LUT R3, R3, 0x80000000, RZ, 0xc0, !PT ;  /* 0x8000000003037812 */ /* 0x000fc800078ec0ff */
[----:B------:R-:W-:Y:S02]  /*3830*/  ISETP.NE.AND P4, PT, R3, RZ, PT ;  /* 0x000000ff0300720c */ /* 0x000fe40003f85270 */
[----:B-1----:R-:W-:Y:S02]  /*3840*/  R2UR UR4, R40 ;  /* 0x00000000280472ca */ /* 0x002fe400000e0000 */
[----:B------:R-:W-:Y:S01]  /*3850*/  R2UR UR5, R41 ;  /* 0x00000000290572ca */ /* 0x000fe200000e0000 */
[----:B------:R-:W-:Y:S01]  /*3860*/  BSSY B3, `(.L_x_49) ;  /* 0x0000026000037945 */ /* 0x000fe20003800000 */
[----:B--2---:R-:W-:Y:S02]  /*3870*/  @P5 SHF.R.U64 R26, R8, R13, R9 ;  /* 0x0000000d081a5219 */ /* 0x004fe40000001209 */
[CC--:B----4-:R-:W-:Y:S02]  /*3880*/  @P5 SHF.L.U32 R27, R6.reuse, R5.reuse, RZ ;  /* 0x00000005061b5219 */ /* 0x0d0fe400000006ff */
[----:B------:R-:W-:-:S02]  /*3890*/  @P5 SHF.L.U64.HI R12, R6, R5, R7 ;  /* 0x00000005060c5219 */ /* 0x000fc40000010207 */
[----:B------:R-:W-:Y:S02]  /*38a0*/  @P5 LOP3.LUT R6, R27, R26, RZ, 0xfc, !PT ;  /* 0x0000001a1b065212 */ /* 0x000fe400078efcff */
[-CC-:B---3--:R-:W-:Y:S02]  /*38b0*/  @P5 SHF.R.U64 R10, R10, R13.reuse, R11.reuse ;  /* 0x0000000d0a0a5219 */ /* 0x188fe4000000120b */
[----:B------:R-:W-:Y:S02]  /*38c0*/  @P5 SHF.R.U32.HI R26, RZ, R13, R11 ;  /* 0x0000000dff1a5219 */ /* 0x000fe4000001160b */
[--C-:B------:R-:W-:Y:S02]  /*38d0*/  @P5 SHF.L.U64.HI R11, R8, R5, R9.reuse ;  /* 0x00000005080b5219 */ /* 0x100fe40000010209 */
[----:B------:R-:W-:Y:S02]  /*38e0*/  @P5 SHF.R.U32.HI R13, RZ, R13, R9 ;  /* 0x0000000dff0d5219 */ /* 0x000fe40000011609 */
[----:B------:R-:W-:Y:S01]  /*38f0*/  @P5 LOP3.LUT R9, R26, R11, RZ, 0xfc, !PT ;  /* 0x0000000b1a095212 */ /* 0x000fe200078efcff */
[----:B------:R-:W-:Y:S01]  /*3900*/  IMAD.SHL.U32 R11, R6, 0x4, RZ ;  /* 0x00000004060b7824 */ /* 0x000fe200078e00ff */
[----:B------:R-:W-:-:S02]  /*3910*/  @P5 LOP3.LUT R7, R12, R13, RZ, 0xfc, !PT ;  /* 0x0000000d0c075212 */ /* 0x000fc400078efcff */
[----:B------:R-:W-:Y:S02]  /*3920*/  SHF.R.U32.HI R12, RZ, 0x1e, R9 ;  /* 0x0000001eff0c7819 */ /* 0x000fe40000011609 */
[----:B------:R-:W-:Y:S02]  /*3930*/  @P5 SHF.L.U32 R13, R8, R5, RZ ;  /* 0x00000005080d5219 */ /* 0x000fe400000006ff */
[----:B------:R-:W-:Y:S02]  /*3940*/  LOP3.LUT R5, R11, R12, RZ, 0xfc, !PT ;  /* 0x0000000c0b057212 */ /* 0x000fe400078efcff */
[--C-:B------:R-:W-:Y:S02]  /*3950*/  SHF.R.U32.HI R26, RZ, 0x1d, R7.reuse ;  /* 0x0000001dff1a7819 */ /* 0x100fe40000011607 */
[----:B------:R-:W-:Y:S02]  /*3960*/  @P5 LOP3.LUT R8, R10, R13, RZ, 0xfc, !PT ;  /* 0x0000000d0a085212 */ /* 0x000fe400078efcff */
[----:B------:R-:W-:-:S02]  /*3970*/  SHF.L.U64.HI R6, R6, 0x2, R7 ;  /* 0x0000000206067819 */ /* 0x000fc40000010207 */
[----:B------:R-:W-:Y:S02]  /*3980*/  ISETP.GT.U32.AND P5, PT, R5, -0x1, PT ;  /* 0xffffffff0500780c */ /* 0x000fe40003fa4070 */
[----:B------:R-:W-:Y:S02]  /*3990*/  LOP3.LUT R26, R26, 0x1, RZ, 0xc0, !PT ;  /* 0x000000011a1a7812 */ /* 0x000fe400078ec0ff */
[----:B------:R-:W-:Y:S02]  /*39a0*/  ISETP.GT.AND.EX P5, PT, R6, -0x1, PT, P5 ;  /* 0xffffffff0600780c */ /* 0x000fe40003fa4350 */
[----:B------:R-:W-:Y:S01]  /*39b0*/  LEA.HI R7, R7, R26, RZ, 0x2 ;  /* 0x0000001a07077211 */ /* 0x000fe200078f10ff */
[----:B------:R-:W-:Y:S02]  /*39c0*/  IMAD.MOV.U32 R10, RZ, RZ, R2 ;  /* 0x000000ffff0a7224 */ /* 0x000fe400078e0002 */
[----:B------:R-:W-:Y:S02]  /*39d0*/  IMAD.MOV.U32 R11, RZ, RZ, R0 ;  /* 0x000000ffff0b7224 */ /* 0x000fe400078e0000 */
[----:B------:R-:W-:Y:S01]  /*39e0*/  @P4 IMAD.MOV R7, RZ, RZ, -R7 ;  /* 0x000000ffff074224 */ /* 0x000fe200078e0a07 */
[C---:B------:R-:W-:Y:S01]  /*39f0*/  SHF.L.U64.HI R9, R8.reuse, 0x2, R9 ;  /* 0x0000000208097819 */ /* 0x040fe20000010209 */
[----:B------:R-:W-:-:S03]  /*3a00*/  IMAD.SHL.U32 R8, R8, 0x4, RZ ;  /* 0x0000000408087824 */ /* 0x000fc600078e00ff */
[----:B------:R0:W-:Y:S01]  /*3a10*/  ST.E desc[UR4][R10.64], R7 ;  /* 0x000000070a007985 */ /* 0x0001e2000c101904 */
[----:B------:R-:W-:Y:S05]  /*3a20*/  @P5 BRA `(.L_x_50) ;  /* 0x0000000000245947 */ /* 0x000fea0003800000 */
[----:B------:R-:W-:Y:S01]  /*3a30*/  IADD3 RZ, P4, RZ, -R8, RZ ;  /* 0x80000008ffff7210 */ /* 0x000fe20007f9e0ff */
[----:B------:R-:W-:Y:S01]  /*3a40*/  IMAD.MOV R8, RZ, RZ, -R8 ;  /* 0x000000ffff087224 */ /* 0x000fe200078e0a08 */
[----:B------:R-:W-:Y:S02]  /*3a50*/  LOP3.LUT R9, RZ, R9, RZ, 0x33, !PT ;  /* 0x00000009ff097212 */ /* 0x000fe400078e33ff */
[----:B------:R-:W-:Y:S02]  /*3a60*/  LOP3.LUT R5, RZ, R5, RZ, 0x33, !PT ;  /* 0x00000005ff057212 */ /* 0x000fe400078e33ff */
[----:B------:R-:W-:Y:S02]  /*3a70*/  IADD3.X R9, P4, RZ, R9, RZ, P4, !PT ;  /* 0x00000009ff097210 */ /* 0x000fe4000279e4ff */
[----:B------:R-:W-:Y:S02]  /*3a80*/  LOP3.LUT R6, RZ, R6, RZ, 0x33, !PT ;  /* 0x00000006ff067212 */ /* 0x000fe400078e33ff */
[----:B------:R-:W-:-:S02]  /*3a90*/  IADD3.X R5, P4, RZ, R5, RZ, P4, !PT ;  /* 0x00000005ff057210 */ /* 0x000fc4000279e4ff */
[----:B------:R-:W-:-:S03]  /*3aa0*/  LOP3.LUT R3, R3, 0x80000000, RZ, 0x3c, !PT ;  /* 0x8000000003037812 */ /* 0x000fc600078e3cff */
[----:B------:R-:W-:-:S08]  /*3ab0*/  IMAD.X R6, RZ, RZ, R6, P4 ;  /* 0x000000ffff067224 */ /* 0x000fd000020e0606 */
.L_x_50:
[----:B------:R-:W-:Y:S05]  /*3ac0*/  BSYNC B3 ;  /* 0x0000000000037941 */ /* 0x000fea0003800000 */
.L_x_49:
[----:B------:R-:W-:-:S04]  /*3ad0*/  ISETP.NE.U32.AND P4, PT, R6, RZ, PT ;  /* 0x000000ff0600720c */ /* 0x000fc80003f85070 */
[----:B0-----:R-:W-:-:S06]  /*3ae0*/  SEL R7, R5, R6, !P4 ;  /* 0x0000000605077207 */ /* 0x001fcc0006000000 */
[----:B------:R-:W0:Y:S02]  /*3af0*/  FLO.U32 R7, R7 ;  /* 0x0000000700077300 */ /* 0x000e2400000e0000 */
[----:B0-----:R-:W-:Y:S02]  /*3b00*/  IADD3 R10, -R7, 0x1f, RZ ;  /* 0x0000001f070a7810 */ /* 0x001fe40007ffe1ff */
[----:B------:R-:W-:-:S03]  /*3b10*/  IADD3 R12, -R7, 0x3f, RZ ;  /* 0x0000003f070c7810 */ /* 0x000fc60007ffe1ff */
[----:B------:R-:W-:-:S05]  /*3b20*/  @P4 IMAD.MOV R12, RZ, RZ, R10 ;  /* 0x000000ffff0c4224 */ /* 0x000fca00078e020a */
[----:B------:R-:W-:-:S13]  /*3b30*/  ISETP.NE.AND P4, PT, R12, RZ, PT ;  /* 0x000000ff0c00720c */ /* 0x000fda0003f85270 */
[----:B------:R-:W-:Y:S02]  /*3b40*/  @P4 IADD3 R10, -R12, 0x40, RZ ;  /* 0x000000400c0a4810 */ /* 0x000fe40007ffe1ff */
[C---:B------:R-:W-:Y:S02]  /*3b50*/  @P4 SHF.L.U32 R11, R5.reuse, R12, RZ ;  /* 0x0000000c050b4219 */ /* 0x040fe400000006ff */
[--C-:B------:R-:W-:Y:S02]  /*3b60*/  @P4 SHF.R.U64 R8, R8, R10, R9.reuse ;  /* 0x0000000a08084219 */ /* 0x100fe40000001209 */
[----:B------:R-:W-:Y:S02]  /*3b70*/  @P4 SHF.L.U64.HI R13, R5, R12, R6 ;  /* 0x0000000c050d4219 */ /* 0x000fe40000010206 */
[----:B------:R-:W-:Y:S01]  /*3b80*/  @P4 LOP3.LUT R5, R8, R11, RZ, 0xfc, !PT ;  /* 0x0000000b08054212 */ /* 0x000fe200078efcff */
[----:B------:R-:W-:Y:S01]  /*3b90*/  IMAD.MOV.U32 R11, RZ, RZ, RZ ;  /* 0x000000ffff0b7224 */ /* 0x000fe200078e00ff */
[----:B------:R-:W-:-:S03]  /*3ba0*/  @P4 SHF.R.U32.HI R10, RZ, R10, R9 ;  /* 0x0000000aff0a4219 */ /* 0x000fc60000011609 */
[----:B------:R-:W-:Y:S01]  /*3bb0*/  IMAD.WIDE.U32 R8, R5, 0x2168c235, RZ ;  /* 0x2168c23505087825 */ /* 0x000fe200078e00ff */
[----:B------:R-:W-:-:S03]  /*3bc0*/  @P4 LOP3.LUT R6, R10, R13, RZ, 0xfc, !PT ;  /* 0x0000000d0a064212 */ /* 0x000fc600078efcff */
[----:B------:R-:W-:Y:S02]  /*3bd0*/  IMAD.MOV.U32 R10, RZ, RZ, R9 ;  /* 0x000000ffff0a7224 */ /* 0x000fe400078e0009 */
[----:B------:R-:W-:Y:S02]  /*3be0*/  IMAD R7, R6, -0x36f0255e, RZ ;  /* 0xc90fdaa206077824 */ /* 0x000fe400078e02ff */
[----:B------:R-:W-:-:S04]  /*3bf0*/  IMAD.WIDE.U32 R10, R5, -0x36f0255e, R10 ;  /* 0xc90fdaa2050a7825 */ /* 0x000fc800078e000a */
[----:B------:R-:W-:-:S04]  /*3c00*/  IMAD.HI.U32 R5, R6, -0x36f0255e, RZ ;  /* 0xc90fdaa206057827 */ /* 0x000fc800078e00ff */
[----:B------:R-:W-:-:S04]  /*3c10*/  IMAD.WIDE.U32 R10, P4, R6, 0x2168c235, R10 ;  /* 0x2168c235060a7825 */ /* 0x000fc8000788000a */
[----:B------:R-:W-:Y:S01]  /*3c20*/  IMAD.X R5, RZ, RZ, R5, P4 ;  /* 0x000000ffff057224 */ /* 0x000fe200020e0605 */
[----:B------:R-:W-:-:S05]  /*3c30*/  IADD3 R6, P4, R7, R11, RZ ;  /* 0x0000000b07067210 */ /* 0x000fca0007f9e0ff */
[----:B------:R-:W-:Y:S01]  /*3c40*/  IMAD.X R7, RZ, RZ, R5, P4 ;  /* 0x000000ffff077224 */ /* 0x000fe200020e0605 */
[----:B------:R-:W-:-:S04]  /*3c50*/  ISETP.GE.U32.AND P4, PT, R6, 0x1, PT ;  /* 0x000000010600780c */ /* 0x000fc80003f86070 */
[----:B------:R-:W-:-:S13]  /*3c60*/  ISETP.GE.AND.EX P4, PT, R7, RZ, PT, P4 ;  /* 0x000000ff0700720c */ /* 0x000fda0003f86340 */
[----:B------:R-:W-:Y:S01]  /*3c70*/  @P4 IADD3 RZ, P5, R8, R8, RZ ;  /* 0x0000000808ff4210 */ /* 0x000fe20007fbe0ff */
[----:B------:R-:W-:-:S03]  /*3c80*/  @P4 VIADD R12, R12, 0x1 ;  /* 0x000000010c0c4836 */ /* 0x000fc60000000000 */
[----:B------:R-:W-:-:S04]  /*3c90*/  @P4 IADD3.X RZ, P5, R10, R10, RZ, P5, !PT ;  /* 0x0000000a0aff4210 */ /* 0x000fc80002fbe4ff */
[----:B------:R-:W-:-:S05]  /*3ca0*/  @P4 IADD3.X R5, P5, R6, R6, RZ, P5, !PT ;  /* 0x0000000606054210 */ /* 0x000fca0002fbe4ff */
[----:B------:R-:W-:Y:S01]  /*3cb0*/  @P4 IMAD.MOV.U32 R6, RZ, RZ, R5 ;  /* 0x000000ffff064224 */ /* 0x000fe200078e0005 */
[----:B------:R-:W-:Y:S01]  /*3cc0*/  IADD3 R5, -R12, 0x3fe, RZ ;  /* 0x000003fe0c057810 */ /* 0x000fe20007ffe1ff */
[----:B------:R-:W-:-:S03]  /*3cd0*/  @P4 IMAD.X R8, R7, 0x1, R7, P5 ;  /* 0x0000000107084824 */ /* 0x000fc600028e0607 */
[----:B------:R-:W-:Y:S01]  /*3ce0*/  IADD3 R6, P5, R6, 0x1, RZ ;  /* 0x0000000106067810 */ /* 0x000fe20007fbe0ff */
[----:B------:R-:W-:-:S04]  /*3cf0*/  @P4 IMAD.MOV.U32 R7, RZ, RZ, R8 ;  /* 0x000000ffff074224 */ /* 0x000fc800078e0008 */
[----:B------:R-:W-:-:S05]  /*3d00*/  IMAD.X R7, RZ, RZ, R7, P5 ;  /* 0x000000ffff077224 */ /* 0x000fca00028e0607 */
[----:B------:R-:W-:-:S04]  /*3d10*/  SHF.R.U64 R6, R6, 0xa, R7 ;  /* 0x0000000a06067819 */ /* 0x000fc80000001207 */
[----:B------:R-:W-:-:S04]  /*3d20*/  IADD3 R6, P5, R6, 0x1, RZ ;  /* 0x0000000106067810 */ /* 0x000fc80007fbe0ff */
[----:B------:R-:W-:-:S04]  /*3d30*/  LEA.HI.X R7, R7, RZ, RZ, 0x16, P5 ;  /* 0x000000ff07077211 */ /* 0x000fc800028fb4ff */
[--C-:B------:R-:W-:Y:S02]  /*3d40*/  SHF.R.U64 R6, R6, 0x1, R7.reuse ;  /* 0x0000000106067819 */ /* 0x100fe40000001207 */
[----:B------:R-:W-:Y:S02]  /*3d50*/  SHF.R.U32.HI R8, RZ, 0x1, R7 ;  /* 0x00000001ff087819 */ /* 0x000fe40000011607 */
[----:B------:R-:W-:-:S05]  /*3d60*/  IADD3 R12, P4, RZ, R6, RZ ;  /* 0x00000006ff0c7210 */ /* 0x000fca0007f9e0ff */
[----:B------:R-:W-:-:S05]  /*3d70*/  IMAD.U32.X R6, R5, 0x100000, R8, P4 ;  /* 0x0010000005067824 */ /* 0x000fca00020e0408 */
[----:B------:R-:W-:-:S07]  /*3d80*/  LOP3.LUT R3, R6, R3, RZ, 0xfc, !PT ;  /* 0x0000000306037212 */ /* 0x000fce00078efcff */
.L_x_43:
[----:B------:R-:W-:Y:S02]  /*3d90*/  IMAD.MOV.U32 R5, RZ, RZ, 0x0 ;  /* 0x00000000ff057424 */ /* 0x000fe400078e00ff */
[----:B------:R-:W-:Y:S02]  /*3da0*/  IMAD.MOV.U32 R13, RZ, RZ, R3 ;  /* 0x000000ffff0d7224 */ /* 0x000fe400078e0003 */
[----:B------:R-:W-:Y:S05]  /*3db0*/  RET.REL.NODEC R4 `(triton_) ;  /* 0xffffffc004907950 */ /* 0x000fea0003c3ffff */
.L_x_51:
[----:B------:R-:W-:-:S00]  /*3dc0*/  BRA `(.L_x_51) ;  /* 0xfffffffc00fc7947 */ /* 0x000fc0000383ffff */
[----:B------:R-:W-:-:S00]  /*3dd0*/  NOP ;  /* 0x0000000000007918 */ /* 0x000fc00000000000 */
        /* <DEDUP_REMOVED lines=10> */
.L_x_54:


//--------------------- .nv.global.init           --------------------------
	.section	.nv.global.init,"aw",@progbits
	.align	8
.nv.global.init:
	.type		__cudart_sin_cos_coeffs,@object
	.size		__cudart_sin_cos_coeffs,(__cudart_i2opi_d - __cudart_sin_cos_coeffs)
__cudart_sin_cos_coeffs:
        /* <DEDUP_REMOVED lines=8> */
	.type		__cudart_i2opi_d,@object
	.size		__cudart_i2opi_d,(_$_str - __cudart_i2opi_d)
__cudart_i2opi_d:
        /* <DEDUP_REMOVED lines=9> */
	.type		_$_str,@object
	.size		_$_str,(_$_str_$_1 - _$_str)
_$_str:
        /*0110*/ 	.byte	0x5f, 0x5f, 0x43, 0x55, 0x44, 0x41, 0x5f, 0x46, 0x54, 0x5a, 0x00
	.type		_$_str_$_1,@object
	.size		_$_str_$_1,(.L_1 - _$_str_$_1)
_$_str_$_1:
        /*011b*/ 	.byte	0x5f, 0x5f, 0x43, 0x55, 0x44, 0x41, 0x5f, 0x41, 0x52, 0x43, 0x48, 0x00
.L_1:


//--------------------- .nv.constant0.triton_     --------------------------
	.section	.nv.constant0.triton_,"a",@progbits
	.sectionflags	@""
	.align	4
.nv.constant0.triton_:
	.zero		576
